def gluon_tcgen05(
    a_ptr,
    b_ptr,
    c_ptr,
    M,
    N,
    K,
    stride_am,
    stride_bk,
    stride_cm,
    BLOCK_M: gl.constexpr,
    BLOCK_N: gl.constexpr,
    BLOCK_K: gl.constexpr,
    DTYPE: gl.constexpr,
    A_LAYOUT: gl.constexpr,
    B_LAYOUT: gl.constexpr,
    C_LAYOUT: gl.constexpr,
    B_SHAPE: gl.constexpr,
    TMEM_LAYOUT: gl.constexpr,
    TMEM_REG: gl.constexpr,
    TRANS_B: gl.constexpr,
    NUM_BUFFERS: gl.constexpr,
):
    a_desc = tma.make_tensor_descriptor(
        a_ptr, [M, K], [stride_am, 1], [BLOCK_M, BLOCK_K], A_LAYOUT
    )
    b_desc = tma.make_tensor_descriptor(
        b_ptr,
        [N, K] if TRANS_B else [K, N],
        [stride_bk, 1],
        B_SHAPE,
        B_LAYOUT,
    )
    c_desc = tma.make_tensor_descriptor(
        c_ptr, [M, N], [stride_cm, 1], [BLOCK_M, BLOCK_N], C_LAYOUT
    )

    a_bufs = gl.allocate_shared_memory(
        DTYPE, [NUM_BUFFERS, BLOCK_M, BLOCK_K], A_LAYOUT
    )
    b_bufs = gl.allocate_shared_memory(DTYPE, [NUM_BUFFERS] + B_SHAPE, B_LAYOUT)

    pid_m = gl.program_id(0)
    pid_n = gl.program_id(1)
    off_m = pid_m * BLOCK_M
    off_n = pid_n * BLOCK_N

    tma_bars = gl.allocate_shared_memory(
        gl.int64, [NUM_BUFFERS, 1], mbarrier.MBarrierLayout()
    )
    mma_bars = gl.allocate_shared_memory(
        gl.int64, [NUM_BUFFERS, 1], mbarrier.MBarrierLayout()
    )
    for i in gl.static_range(NUM_BUFFERS):
        mbarrier.init(tma_bars.index(i), count=1)
        mbarrier.init(mma_bars.index(i), count=1)

    acc_tmem = allocate_tensor_memory(gl.float32, [BLOCK_M, BLOCK_N], TMEM_LAYOUT)
    idx = 0
    phase = 0
    use_acc = False
    for k in range(0, K, BLOCK_K):
        a = a_bufs.index(idx)
        b = b_bufs.index(idx)
        tma_bar = tma_bars.index(idx)
        mma_bar = mma_bars.index(idx)
        mbarrier.expect(
            tma_bar, a_desc.block_type.nbytes + b_desc.block_type.nbytes
        )
        tma.async_copy_global_to_shared(a_desc, [off_m, k], tma_bar, a)
        tma.async_copy_global_to_shared(
            b_desc, [off_n, k] if TRANS_B else [k, off_n], tma_bar, b
        )
        mbarrier.wait(tma_bar, phase=phase)

        if TRANS_B:
            b = b.permute((1, 0))
        tcgen05_mma(a, b, acc_tmem, use_acc=use_acc)
        tcgen05_commit(mma_bar)
        mbarrier.wait(mma_bar, phase=phase)
        use_acc = True

        idx += 1
        if idx == NUM_BUFFERS:
            idx = 0
            phase ^= 1

    for i in gl.static_range(NUM_BUFFERS):
        mbarrier.invalidate(tma_bars.index(i))
        mbarrier.invalidate(mma_bars.index(i))

    acc = acc_tmem.load(TMEM_REG)
    c_smem = gl.allocate_shared_memory(DTYPE, [BLOCK_M, BLOCK_N], C_LAYOUT)
    c_smem.store(acc.to(DTYPE))
    fence_async_shared()
    tma.async_copy_shared_to_global(c_desc, [off_m, off_n], c_smem)
    tma.store_wait(pendings=0)

# config = {"BLOCK_K": 64, "BLOCK_M": 64, "BLOCK_N": 64, "arch": "sm_100", "dtype": "fp16", "num_buffers": 1, "num_warps": 4, "trans_b": 1}
# arch = sm_100


// ===== COMPILED SASS (sm_100a) =====

	.target	sm_100a

	.elftype	@"ET_EXEC"


//--------------------- .note.nv.tkinfo           --------------------------
	.section	.note.nv.tkinfo,"",@"SHT_NOTE"
	.sectionflags	@"SHF_NOTE_NV_TKINFO"
	.tkinfo
        /*0018*/ 	.word	0x00000081
        /*0030*/ 	.string	""
        /*0030*/ 	.string	"ptxas-blackwell"
        /*0030*/ 	.string	"Cuda compilation tools, release 12.9, V12.9.86"
        /*0030*/ 	.string	"Build cuda_12.9.r12.9/compiler.36037853_0"
        /*0030*/ 	.string	"-v  -suppress-debug-info  -lineinfo  -arch sm_100a "



//--------------------- .note.nv.cuver            --------------------------
	.section	.note.nv.cuver,"",@"SHT_NOTE"
	.sectionflags	@"SHF_NOTE_NV_CUVER"
        /*0018*/ 	.short	0x0001
        /*001a*/ 	.short	0x0064
        /*001c*/ 	.short	0x0001
        /*001e*/ 	.short	0x0000
        /*0020*/ 	.short	0x0001
        /*0022*/ 	.short	0x0000


//--------------------- .nv.info                  --------------------------
	.section	.nv.info,"",@"SHT_CUDA_INFO"
	.align	4


	//----- nvinfo : EIATTR_REGCOUNT
	.align		4
        /*0000*/ 	.byte	0x04, 0x2f
        /*0002*/ 	.short	(.L_4 - .L_3)
	.align		4
.L_3:
        /*0004*/ 	.word	index@(gluon_tcgen05)
        /*0008*/ 	.word	0x00000027


	//----- nvinfo : EIATTR_FRAME_SIZE
	.align		4
.L_4:
        /*000c*/ 	.byte	0x04, 0x11
        /*000e*/ 	.short	(.L_6 - .L_5)
	.align		4
.L_5:
        /*0010*/ 	.word	index@($__internal_2_$__cuda_sm10x_tcgen05_guardrail_trap_unallocated_columns_being_dealloced)
        /*0014*/ 	.word	0x00000000


	//----- nvinfo : EIATTR_FRAME_SIZE
	.align		4
.L_6:
        /*0018*/ 	.byte	0x04, 0x11
        /*001a*/ 	.short	(.L_8 - .L_7)
	.align		4
.L_7:
        /*001c*/ 	.word	index@($__internal_1_$__cuda_sm10x_tcgen05_guardrail_trap_phase_invalid_during_alloc)
        /*0020*/ 	.word	0x00000000


	//----- nvinfo : EIATTR_FRAME_SIZE
	.align		4
.L_8:
        /*0024*/ 	.byte	0x04, 0x11
        /*0026*/ 	.short	(.L_10 - .L_9)
	.align		4
.L_9:
        /*0028*/ 	.word	index@($__internal_0_$__cuda_sm10x_tcgen05_guardrail_trap_col_being_dealloced_not_returned_by_alloc)
        /*002c*/ 	.word	0x00000000


	//----- nvinfo : EIATTR_FRAME_SIZE
	.align		4
.L_10:
        /*0030*/ 	.byte	0x04, 0x11
        /*0032*/ 	.short	(.L_12 - .L_11)
	.align		4
.L_11:
        /*0034*/ 	.word	index@(gluon_tcgen05)
        /*0038*/ 	.word	0x00000000


	//----- nvinfo : EIATTR_MIN_STACK_SIZE
	.align		4
.L_12:
        /*003c*/ 	.byte	0x04, 0x12
        /*003e*/ 	.short	(.L_14 - .L_13)
	.align		4
.L_13:
        /*0040*/ 	.word	index@(gluon_tcgen05)
        /*0044*/ 	.word	0x00000000
.L_14:


//--------------------- .nv.info.gluon_tcgen05    --------------------------
	.section	.nv.info.gluon_tcgen05,"",@"SHT_CUDA_INFO"
	.sectionflags	@""
	.align	4


	//----- nvinfo : EIATTR_CUDA_API_VERSION
	.align		4
        /*0000*/ 	.byte	0x04, 0x37
        /*0002*/ 	.short	(.L_16 - .L_15)
.L_15:
        /*0004*/ 	.word	0x00000081


	//----- nvinfo : EIATTR_KPARAM_INFO
	.align		4
.L_16:
        /*0008*/ 	.byte	0x04, 0x17
        /*000a*/ 	.short	(.L_18 - .L_17)
.L_17:
        /*000c*/ 	.word	0x00000000
        /*0010*/ 	.short	0x000a
        /*0012*/ 	.short	0x0048
        /*0014*/ 	.byte	0x00, 0xf4, 0x21, 0x00


	//----- nvinfo : EIATTR_KPARAM_INFO
	.align		4
.L_18:
        /*0018*/ 	.byte	0x04, 0x17
        /*001a*/ 	.short	(.L_20 - .L_19)
.L_19:
        /*001c*/ 	.word	0x00000000
        /*0020*/ 	.short	0x0009
        /*0022*/ 	.short	0x0040
        /*0024*/ 	.byte	0x00, 0xf4, 0x21, 0x00


	//----- nvinfo : EIATTR_KPARAM_INFO
	.align		4
.L_20:
        /*0028*/ 	.byte	0x04, 0x17
        /*002a*/ 	.short	(.L_22 - .L_21)
.L_21:
        /*002c*/ 	.word	0x00000000
        /*0030*/ 	.short	0x0008
        /*0032*/ 	.short	0x0038
        /*0034*/ 	.byte	0x00, 0xf0, 0x21, 0x00


	//----- nvinfo : EIATTR_KPARAM_INFO
	.align		4
.L_22:
        /*0038*/ 	.byte	0x04, 0x17
        /*003a*/ 	.short	(.L_24 - .L_23)
.L_23:
        /*003c*/ 	.word	0x00000000
        /*0040*/ 	.short	0x0007
        /*0042*/ 	.short	0x0030
        /*0044*/ 	.byte	0x00, 0xf0, 0x21, 0x00


	//----- nvinfo : EIATTR_KPARAM_INFO
	.align		4
.L_24:
        /*0048*/ 	.byte	0x04, 0x17
        /*004a*/ 	.short	(.L_26 - .L_25)
.L_25:
        /*004c*/ 	.word	0x00000000
        /*0050*/ 	.short	0x0006
        /*0052*/ 	.short	0x0028
        /*0054*/ 	.byte	0x00, 0xf0, 0x21, 0x00


	//----- nvinfo : EIATTR_KPARAM_INFO
	.align		4
.L_26:
        /*0058*/ 	.byte	0x04, 0x17
        /*005a*/ 	.short	(.L_28 - .L_27)
.L_27:
        /*005c*/ 	.word	0x00000000
        /*0060*/ 	.short	0x0005
        /*0062*/ 	.short	0x0020
        /*0064*/ 	.byte	0x00, 0xf0, 0x11, 0x00


	//----- nvinfo : EIATTR_KPARAM_INFO
	.align		4
.L_28:
        /*0068*/ 	.byte	0x04, 0x17
        /*006a*/ 	.short	(.L_30 - .L_29)
.L_29:
        /*006c*/ 	.word	0x00000000
        /*0070*/ 	.short	0x0004
        /*0072*/ 	.short	0x001c
        /*0074*/ 	.byte	0x00, 0xf0, 0x11, 0x00


	//----- nvinfo : EIATTR_KPARAM_INFO
	.align		4
.L_30:
        /*0078*/ 	.byte	0x04, 0x17
        /*007a*/ 	.short	(.L_32 - .L_31)
.L_31:
        /*007c*/ 	.word	0x00000000
        /*0080*/ 	.short	0x0003
        /*0082*/ 	.short	0x0018
        /*0084*/ 	.byte	0x00, 0xf0, 0x11, 0x00


	//----- nvinfo : EIATTR_KPARAM_INFO
	.align		4
.L_32:
        /*0088*/ 	.byte	0x04, 0x17
        /*008a*/ 	.short	(.L_34 - .L_33)
.L_33:
        /*008c*/ 	.word	0x00000000
        /*0090*/ 	.short	0x0002
        /*0092*/ 	.short	0x0010
        /*0094*/ 	.byte	0x00, 0xf4, 0x21, 0x00


	//----- nvinfo : EIATTR_KPARAM_INFO
	.align		4
.L_34:
        /*0098*/ 	.byte	0x04, 0x17
        /*009a*/ 	.short	(.L_36 - .L_35)
.L_35:
        /*009c*/ 	.word	0x00000000
        /*00a0*/ 	.short	0x0001
        /*00a2*/ 	.short	0x0008
        /*00a4*/ 	.byte	0x00, 0xf4, 0x21, 0x00


	//----- nvinfo : EIATTR_KPARAM_INFO
	.align		4
.L_36:
        /*00a8*/ 	.byte	0x04, 0x17
        /*00aa*/ 	.short	(.L_38 - .L_37)
.L_37:
        /*00ac*/ 	.word	0x00000000
        /*00b0*/ 	.short	0x0000
        /*00b2*/ 	.short	0x0000
        /*00b4*/ 	.byte	0x00, 0xf4, 0x21, 0x00


	//----- nvinfo : EIATTR_AT_ENTRY_FRAGMENTS
	.align		4
.L_38:
        /*00b8*/ 	.byte	0x04, 0x4f
        /*00ba*/ 	.short	(.L_40 - .L_39)


	//   ....[0]....
.L_39:
        /*00bc*/ 	.word	0x00000004


	//----- nvinfo : EIATTR_RESERVED_SMEM_USED
	.align		4
.L_40:
        /*00c0*/ 	.byte	0x01, 0x41
	.zero		2


	//----- nvinfo : EIATTR_SPARSE_MMA_MASK
	.align		4
        /*00c4*/ 	.byte	0x03, 0x50
        /*00c6*/ 	.short	0x0000


	//----- nvinfo : EIATTR_TCGEN05_1CTA_USED
	.align		4
        /*00c8*/ 	.byte	0x01, 0x51
	.zero		2


	//----- nvinfo : EIATTR_MAXREG_COUNT
	.align		4
        /*00cc*/ 	.byte	0x03, 0x1b
        /*00ce*/ 	.short	0x00ff


	//----- nvinfo : EIATTR_NUM_BARRIERS
	.align		4
        /*00d0*/ 	.byte	0x02, 0x4c
        /*00d2*/ 	.byte	0x01
	.zero		1


	//----- nvinfo : EIATTR_INT_WARP_WIDE_INSTR_OFFSETS
	.align		4
        /*00d4*/ 	.byte	0x04, 0x31
        /*00d6*/ 	.short	(.L_42 - .L_41)


	//   ....[0]....
.L_41:
        /*00d8*/ 	.word	0x00001760


	//   ....[1]....
        /*00dc*/ 	.word	0x00001780


	//   ....[2]....
        /*00e0*/ 	.word	0x00001800


	//   ....[3]....
        /*00e4*/ 	.word	0x00001920


	//   ....[4]....
        /*00e8*/ 	.word	0x00001930


	//   ....[5]....
        /*00ec*/ 	.word	0x00001940


	//   ....[6]....
        /*00f0*/ 	.word	0x00001950


	//   ....[7]....
        /*00f4*/ 	.word	0x00001c00


	//   ....[8]....
        /*00f8*/ 	.word	0x00001c10


	//   ....[9]....
        /*00fc*/ 	.word	0x00001d30


	//   ....[10]....
        /*0100*/ 	.word	0x00001d40


	//   ....[11]....
        /*0104*/ 	.word	0x00001d90


	//   ....[12]....
        /*0108*/ 	.word	0x00001dd0


	//   ....[13]....
        /*010c*/ 	.word	0x00001f60


	//   ....[14]....
        /*0110*/ 	.word	0x00001f70


	//   ....[15]....
        /*0114*/ 	.word	0x000021b0


	//   ....[16]....
        /*0118*/ 	.word	0x000021c0


	//   ....[17]....
        /*011c*/ 	.word	0x00002530


	//   ....[18]....
        /*0120*/ 	.word	0x00002580


	//----- nvinfo : EIATTR_COOP_GROUP_MASK_REGIDS
	.align		4
.L_42:
        /*0124*/ 	.byte	0x04, 0x29
        /*0126*/ 	.short	(.L_44 - .L_43)


	//   ....[0]....
.L_43:
        /*0128*/ 	.word	0xffffffff


	//   ....[1]....
        /*012c*/ 	.word	0xffffffff


	//   ....[2]....
        /*0130*/ 	.word	0xffffffff


	//   ....[3]....
        /*0134*/ 	.word	0xffffffff


	//   ....[4]....
        /*0138*/ 	.word	0xffffffff


	//   ....[5]....
        /*013c*/ 	.word	0xffffffff


	//   ....[6]....
        /*0140*/ 	.word	0xffffffff


	//   ....[7]....
        /*0144*/ 	.word	0xffffffff


	//   ....[8]....
        /*0148*/ 	.word	0xffffffff


	//   ....[9]....
        /*014c*/ 	.word	0xffffffff


	//----- nvinfo : EIATTR_COOP_GROUP_INSTR_OFFSETS
	.align		4
.L_44:
        /*0150*/ 	.byte	0x04, 0x28
        /*0152*/ 	.short	(.L_46 - .L_45)


	//   ....[0]....
.L_45:
        /*0154*/ 	.word	0x00000050


	//   ....[1]....
        /*0158*/ 	.word	0x00000310


	//   ....[2]....
        /*015c*/ 	.word	0x00000500


	//   ....[3]....
        /*0160*/ 	.word	0x000009a0


	//   ....[4]....
        /*0164*/ 	.word	0x00000ae0


	//   ....[5]....
        /*0168*/ 	.word	0x00000fe0


	//   ....[6]....
        /*016c*/ 	.word	0x00001120


	//   ....[7]....
        /*0170*/ 	.word	0x00001610


	//   ....[8]....
        /*0174*/ 	.word	0x000023c0


	//   ....[9]....
        /*0178*/ 	.word	0x00002630


	//----- nvinfo : EIATTR_VRC_CTA_INIT_COUNT
	.align		4
.L_46:
        /*017c*/ 	.byte	0x02, 0x4a
        /*017e*/ 	.byte	0x80
	.zero		1


	//----- nvinfo : EIATTR_MBARRIER_INSTR_OFFSETS
	.align		4
        /*0180*/ 	.byte	0x04, 0x39
        /*0182*/ 	.short	(.L_48 - .L_47)


	//   ....[0]....
.L_47:
        /*0184*/ 	.word	0x00001820
        /*0188*/ 	.word	0x000000ff
        /*018c*/ 	.word	0x00004000
        /*0190*/ 	.short	0x0100
        /*0192*/ 	.byte	0x08
	.zero		1


	//   ....[1]....
        /*0194*/ 	.word	0x00001830
        /*0198*/ 	.word	0x000000ff
        /*019c*/ 	.word	0x00004010
        /*01a0*/ 	.short	0x0100
        /*01a2*/ 	.byte	0x08
	.zero		1


	//   ....[2]....
        /*01a4*/ 	.word	0x00001ac0
        /*01a8*/ 	.word	0x000000ff
        /*01ac*/ 	.word	0x00004000
        /*01b0*/ 	.short	0x010a
        /*01b2*/ 	.byte	0x08
	.zero		1


	//   ....[3]....
        /*01b4*/ 	.word	0x00001c60
        /*01b8*/ 	.word	0x000000ff
        /*01bc*/ 	.word	0x00004010
        /*01c0*/ 	.short	0x010a
        /*01c2*/ 	.byte	0x08
	.zero		1


	//   ....[4]....
        /*01c4*/ 	.word	0x00001e40
        /*01c8*/ 	.word	0x000000ff
        /*01cc*/ 	.word	0x00004000
        /*01d0*/ 	.short	0x010a
        /*01d2*/ 	.byte	0x08
	.zero		1


	//   ....[5]....
        /*01d4*/ 	.word	0x00001fb0
        /*01d8*/ 	.word	0x000000ff
        /*01dc*/ 	.word	0x00004010
        /*01e0*/ 	.short	0x010a
        /*01e2*/ 	.byte	0x08
	.zero		1


	//   ....[6]....
        /*01e4*/ 	.word	0x00002050
        /*01e8*/ 	.word	0x000000ff
        /*01ec*/ 	.word	0x00004000
        /*01f0*/ 	.short	0x0108
        /*01f2*/ 	.byte	0x08
	.zero		1


	//   ....[7]....
        /*01f4*/ 	.word	0x00002060
        /*01f8*/ 	.word	0x000000ff
        /*01fc*/ 	.word	0x00004010
        /*0200*/ 	.short	0x0108
        /*0202*/ 	.byte	0x08
	.zero		1


	//   ....[8]....
        /*0204*/ 	.word	0x00002650
        /*0208*/ 	.word	0x000000ff
        /*020c*/ 	.word	0x00004000
        /*0210*/ 	.short	0x010a
        /*0212*/ 	.byte	0x08
	.zero		1


	//   ....[9]....
        /*0214*/ 	.word	0x00002680
        /*0218*/ 	.word	0x000000ff
        /*021c*/ 	.word	0x00004010
        /*0220*/ 	.short	0x010a
        /*0222*/ 	.byte	0x08
	.zero		1


	//   ....[10]....
        /*0224*/ 	.word	0x000026b0
        /*0228*/ 	.word	0x000000ff
        /*022c*/ 	.word	0x00004000
        /*0230*/ 	.short	0x010a
        /*0232*/ 	.byte	0x08
	.zero		1


	//   ....[11]....
        /*0234*/ 	.word	0x000026e0
        /*0238*/ 	.word	0x000000ff
        /*023c*/ 	.word	0x00004010
        /*0240*/ 	.short	0x010a
        /*0242*/ 	.byte	0x08
	.zero		1


	//----- nvinfo : EIATTR_NUM_MBARRIERS
	.align		4
.L_48:
        /*0244*/ 	.byte	0x03, 0x38
        /*0246*/ 	.short	0x0002


	//----- nvinfo : EIATTR_EXIT_INSTR_OFFSETS
	.align		4
        /*0248*/ 	.byte	0x04, 0x1c
        /*024a*/ 	.short	(.L_50 - .L_49)


	//   ....[0]....
.L_49:
        /*024c*/ 	.word	0x00002640


	//----- nvinfo : EIATTR_REQNTID
	.align		4
.L_50:
        /*0250*/ 	.byte	0x04, 0x10
        /*0252*/ 	.short	(.L_52 - .L_51)
.L_51:
        /*0254*/ 	.word	0x00000080
        /*0258*/ 	.word	0x00000001
        /*025c*/ 	.word	0x00000001


	//----- nvinfo : EIATTR_CRS_STACK_SIZE
	.align		4
.L_52:
        /*0260*/ 	.byte	0x04, 0x1e
        /*0262*/ 	.short	(.L_54 - .L_53)
.L_53:
        /*0264*/ 	.word	0x00000000


	//----- nvinfo : EIATTR_CBANK_PARAM_SIZE
	.align		4
.L_54:
        /*0268*/ 	.byte	0x03, 0x19
        /*026a*/ 	.short	0x0050


	//----- nvinfo : EIATTR_PARAM_CBANK
	.align		4
        /*026c*/ 	.byte	0x04, 0x0a
        /*026e*/ 	.short	(.L_56 - .L_55)
	.align		4
.L_55:
        /*0270*/ 	.word	index@(.nv.constant0.gluon_tcgen05)
        /*0274*/ 	.short	0x0380
        /*0276*/ 	.short	0x0050


	//----- nvinfo : EIATTR_SW_WAR
	.align		4
.L_56:
        /*0278*/ 	.byte	0x04, 0x36
        /*027a*/ 	.short	(.L_58 - .L_57)
.L_57:
        /*027c*/ 	.word	0x00000008
.L_58:


//--------------------- .nv.compat                --------------------------
	.section	.nv.compat,"",@"SHT_CUDA_COMPAT_INFO"
	.align	4
        /*0000*/ 	.byte	0x02, 0x02, 0x02, 0x00, 0x02, 0x05, 0x05, 0x00, 0x02, 0x03, 0x03, 0x00, 0x02, 0x06, 0x01, 0x00


//--------------------- .nv.callgraph             --------------------------
	.section	.nv.callgraph,"",@"SHT_CUDA_CALLGRAPH"
	.align	4
	.sectionentsize	8
	.align		4
        /*0000*/ 	.word	0x00000000
	.align		4
        /*0004*/ 	.word	0xffffffff
	.align		4
        /*0008*/ 	.word	0x00000000
	.align		4
        /*000c*/ 	.word	0xfffffffe
	.align		4
        /*0010*/ 	.word	0x00000000
	.align		4
        /*0014*/ 	.word	0xfffffffd
	.align		4
        /*0018*/ 	.word	0x00000000
	.align		4
        /*001c*/ 	.word	0xfffffffc


//--------------------- .text.gluon_tcgen05       --------------------------
	.section	.text.gluon_tcgen05,"ax",@progbits
	.align	128
        .global         gluon_tcgen05
        .type           gluon_tcgen05,@function
        .size           gluon_tcgen05,(.L_x_73 - gluon_tcgen05)
        .other          gluon_tcgen05,@"STO_CUDA_ENTRY STV_DEFAULT"
gluon_tcgen05:
.text.gluon_tcgen05:
[----:B------:R-:W1:Y:S01]  /*0000*/  LDC R1, c[0x0][0x37c] ;  /* 0x0000df00ff017b82 */ /* 0x000e620000000800 */
[----:B------:R-:W2:Y:S02]  /*0010*/  S2R R0, SR_TID.X ;  /* 0x0000000000007919 */ /* 0x000ea40000002100 */
[----:B--2---:R-:W-:-:S13]  /*0020*/  ISETP.GE.U32.AND P2, PT, R0, 0x20, PT ;  /* 0x000000200000780c */ /* 0x004fda0003f46070 */
[----:B------:R-:W-:Y:S05]  /*0030*/  @P2 BRA `(.L_x_0) ;  /* 0x0000000000b82947 */ /* 0x000fea0003800000 */
[----:B------:R-:W2:Y:S01]  /*0040*/  S2UR UR6, SR_CgaCtaId ;  /* 0x00000000000679c3 */ /* 0x000ea20000008800 */
[----:B------:R-:W-:Y:S01]  /*0050*/  NOP ;  /* 0x0000000000007918 */ /* 0x000fe20000000000 */
[----:B------:R-:W-:Y:S02]  /*0060*/  UMOV UR4, 0x40 ;  /* 0x0000004000047882 */ /* 0x000fe40000000000 */
[----:B--2---:R-:W-:-:S09]  /*0070*/  ULEA UR4, UR6, UR4, 0x18 ;  /* 0x0000000406047291 */ /* 0x004fd2000f8ec0ff */
[----:B------:R-:W2:Y:S01]  /*0080*/  LDS.U8 R2, [UR4] ;  /* 0x00000004ff027984 */ /* 0x000ea20008000000 */
[----:B------:R-:W-:Y:S02]  /*0090*/  UMOV UR4, 0x400 ;  /* 0x0000040000047882 */ /* 0x000fe40000000000 */
[----:B------:R-:W-:Y:S01]  /*00a0*/  ULEA UR4, UR6, UR4, 0x18 ;  /* 0x0000000406047291 */ /* 0x000fe2000f8ec0ff */
[----:B--2---:R-:W-:-:S13]  /*00b0*/  ISETP.NE.AND P0, PT, R2, RZ, PT ;  /* 0x000000ff0200720c */ /* 0x004fda0003f05270 */
[----:B------:R-:W-:Y:S05]  /*00c0*/  @P0 BRA `(.L_x_1) ;  /* 0x00000000007c0947 */ /* 0x000fea0003800000 */
[----:B------:R-:W-:-:S13]  /*00d0*/  ELECT P0, URZ, PT ;  /* 0x0000000000ff782f */ /* 0x000fda0003800000 */
[----:B------:R-:W-:Y:S05]  /*00e0*/  @!P0 BRA `(.L_x_2) ;  /* 0x0000000000848947 */ /* 0x000fea0003800000 */
[----:B------:R-:W-:Y:S01]  /*00f0*/  UMOV UR5, 0x2 ;  /* 0x0000000200057882 */ /* 0x000fe20000000000 */
[----:B------:R-:W-:Y:S02]  /*0100*/  IMAD.MOV.U32 R5, RZ, RZ, 0x1 ;  /* 0x00000001ff057424 */ /* 0x000fe400078e00ff */
[----:B------:R-:W-:Y:S02]  /*0110*/  IMAD.MOV.U32 R3, RZ, RZ, 0x3 ;  /* 0x00000003ff037424 */ /* 0x000fe400078e00ff */
[----:B------:R-:W-:Y:S04]  /*0120*/  DEPBAR.LE SB2, 0x36 ;  /* 0x0000ad800000791a */ /* 0x000fe80000000000 */
[----:B------:R-:W2:Y:S02]  /*0130*/  UTCATOMSWS.FIND_AND_SET.ALIGN UP0, UR5, UR5 ;  /* 0x00000005000575e3 */ /* 0x000ea40008000800 */
[----:B--2---:R-:W-:-:S04]  /*0140*/  PLOP3.LUT P0, PT, PT, PT, UP0, 0x80, 0x8 ;  /* 0x000000000008781c */ /* 0x004fc80003f0f008 */
[----:B------:R-:W-:-:S04]  /*0150*/  SEL R2, RZ, 0xffffffff, !P0 ;  /* 0xffffffffff027807 */ /* 0x000fc80004000000 */
[----:B------:R-:W-:Y:S01]  /*0160*/  ISETP.NE.AND P0, PT, R2, RZ, PT ;  /* 0x000000ff0200720c */ /* 0x000fe20003f05270 */
[----:B------:R-:W-:-:S12]  /*0170*/  IMAD.U32 R2, RZ, RZ, UR5 ;  /* 0x00000005ff027e24 */ /* 0x000fd8000f8e00ff */
[----:B------:R-:W-:Y:S05]  /*0180*/  @P0 BRA `(.L_x_3) ;  /* 0x0000000000240947 */ /* 0x000fea0003800000 */
.L_x_4:
[----:B------:R-:W-:Y:S05]  /*0190*/  NANOSLEEP 0x64 ;  /* 0x000000640000795d */ /* 0x000fea0003800000 */
[----:B------:R-:W-:-:S05]  /*01a0*/  UMOV UR5, 0x2 ;  /* 0x0000000200057882 */ /* 0x000fca0000000000 */
[----:B------:R-:W-:Y:S04]  /*01b0*/  DEPBAR.LE SB2, 0x36 ;  /* 0x0000ad800000791a */ /* 0x000fe80000000000 */
[----:B------:R-:W2:Y:S02]  /*01c0*/  UTCATOMSWS.FIND_AND_SET.ALIGN UP0, UR5, UR5 ;  /* 0x00000005000575e3 */ /* 0x000ea40008000800 */
[----:B--2---:R-:W-:-:S04]  /*01d0*/  PLOP3.LUT P0, PT, PT, PT, UP0, 0x80, 0x8 ;  /* 0x000000000008781c */ /* 0x004fc80003f0f008 */
[----:B------:R-:W-:-:S04]  /*01e0*/  SEL R2, RZ, 0xffffffff, !P0 ;  /* 0xffffffffff027807 */ /* 0x000fc80004000000 */
[----:B------:R-:W-:Y:S01]  /*01f0*/  ISETP.NE.AND P0, PT, R2, RZ, PT ;  /* 0x000000ff0200720c */ /* 0x000fe20003f05270 */
[----:B------:R-:W-:-:S12]  /*0200*/  IMAD.U32 R2, RZ, RZ, UR5 ;  /* 0x00000005ff027e24 */ /* 0x000fd8000f8e00ff */
[----:B------:R-:W-:Y:S05]  /*0210*/  @!P0 BRA `(.L_x_4) ;  /* 0xfffffffc00dc8947 */ /* 0x000fea000383ffff */
.L_x_3:
[C---:B------:R-:W-:Y:S01]  /*0220*/  VIADD R4, R2.reuse, 0x10 ;  /* 0x0000001002047836 */ /* 0x040fe20000000000 */
[----:B------:R-:W-:Y:S01]  /*0230*/  UMOV UR5, 0x50 ;  /* 0x0000005000057882 */ /* 0x000fe20000000000 */
[----:B------:R-:W-:Y:S01]  /*0240*/  SHF.L.U32 R3, R3, R2, RZ ;  /* 0x0000000203037219 */ /* 0x000fe200000006ff */
[----:B------:R-:W-:Y:S01]  /*0250*/  ULEA UR5, UR6, UR5, 0x18 ;  /* 0x0000000506057291 */ /* 0x000fe2000f8ec0ff */
[----:B------:R-:W-:Y:S01]  /*0260*/  IMAD.SHL.U32 R2, R2, 0x20, RZ ;  /* 0x0000002002027824 */ /* 0x000fe200078e00ff */
[----:B------:R-:W-:-:S04]  /*0270*/  SHF.L.U32 R4, R5, R4, RZ ;  /* 0x0000000405047219 */ /* 0x000fc800000006ff */
[----:B------:R-:W-:-:S05]  /*0280*/  LOP3.LUT R3, R4, R3, RZ, 0xfc, !PT ;  /* 0x0000000304037212 */ /* 0x000fca00078efcff */
[----:B------:R2:W-:Y:S04]  /*0290*/  ATOMS.OR RZ, [UR5], R3 ;  /* 0x00000003ffff798c */ /* 0x0005e8000b000005 */
[----:B------:R2:W-:Y:S01]  /*02a0*/  STS [UR4], R2 ;  /* 0x00000002ff007988 */ /* 0x0005e20008000804 */
[----:B------:R-:W-:Y:S05]  /*02b0*/  BRA `(.L_x_2) ;  /* 0x0000000000107947 */ /* 0x000fea0003800000 */
.L_x_1:
[----:B------:R-:W-:Y:S01]  /*02c0*/  IMAD.MOV.U32 R3, RZ, RZ, -0x1 ;  /* 0xffffffffff037424 */ /* 0x000fe200078e00ff */
[----:B------:R-:W-:-:S04]  /*02d0*/  MOV R2, 0x300 ;  /* 0x0000030000027802 */ /* 0x000fc80000000f00 */
[----:B------:R2:W-:Y:S03]  /*02e0*/  STS [UR4], R3 ;  /* 0x00000003ff007988 */ /* 0x0005e60008000804 */
[----:B-12---:R-:W-:Y:S05]  /*02f0*/  CALL.REL.NOINC `($__internal_1_$__cuda_sm10x_tcgen05_guardrail_trap_phase_invalid_during_alloc) ;  /* 0x0000002400107944 */ /* 0x006fea0003c00000 */
.L_x_2:
[----:B------:R-:W-:Y:S05]  /*0300*/  WARPSYNC.ALL ;  /* 0x0000000000007948 */ /* 0x000fea0003800000 */
[----:B------:R-:W-:Y:S01]  /*0310*/  NOP ;  /* 0x0000000000007918 */ /* 0x000fe20000000000 */
.L_x_0:
[----:B------:R-:W3:Y:S08]  /*0320*/  S2UR UR4, SR_CgaCtaId ;  /* 0x00000000000479c3 */ /* 0x000ef00000008800 */
[----:B------:R-:W-:Y:S01]  /*0330*/  BAR.SYNC.DEFER_BLOCKING 0x0 ;  /* 0x0000000000007b1d */ /* 0x000fe20000010000 */
[----:B------:R-:W-:-:S05]  /*0340*/  LOP3.LUT R36, R0, 0x7f, RZ, 0xc0, !PT ;  /* 0x0000007f00247812 */ /* 0x000fca00078ec0ff */
[----:B------:R-:W-:Y:S02]  /*0350*/  UMOV UR8, 0x400 ;  /* 0x0000040000087882 */ /* 0x000fe40000000000 */
[----:B--2---:R-:W2:Y:S08]  /*0360*/  LDC R3, c[0x0][0x398] ;  /* 0x0000e600ff037b82 */ /* 0x004eb00000000800 */
[----:B------:R-:W4:Y:S01]  /*0370*/  LDC R6, c[0x0][0x3a0] ;  /* 0x0000e800ff067b82 */ /* 0x000f220000000800 */
[----:B---3--:R-:W-:-:S07]  /*0380*/  ULEA UR8, UR4, UR8, 0x18 ;  /* 0x0000000804087291 */ /* 0x008fce000f8ec0ff */
[----:B------:R-:W3:Y:S02]  /*0390*/  S2UR UR9, SR_CTAID.Y ;  /* 0x00000000000979c3 */ /* 0x000ee40000002600 */
[----:B------:R-:W5:Y:S06]  /*03a0*/  LDS R4, [UR8] ;  /* 0x00000008ff047984 */ /* 0x000f6c0008000800 */
[----:B------:R-:W-:Y:S06]  /*03b0*/  BAR.SYNC.DEFER_BLOCKING 0x0 ;  /* 0x0000000000007b1d */ /* 0x000fec0000010000 */
[----:B------:R-:W-:Y:S05]  /*03c0*/  @P2 BRA `(.L_x_5) ;  /* 0x0000000000182947 */ /* 0x000fea0003800000 */
[----:B------:R-:W-:Y:S01]  /*03d0*/  ELECT P0, URZ, PT ;  /* 0x0000000000ff782f */ /* 0x000fe20003800000 */
[----:B------:R-:W-:Y:S01]  /*03e0*/  IMAD.MOV.U32 R2, RZ, RZ, 0x1 ;  /* 0x00000001ff027424 */ /* 0x000fe200078e00ff */
[----:B------:R-:W-:Y:S01]  /*03f0*/  UMOV UR5, 0x40 ;  /* 0x0000004000057882 */ /* 0x000fe20000000000 */
[----:B------:R-:W-:Y:S01]  /*0400*/  UVIRTCOUNT.DEALLOC.SMPOOL 0x80 ;  /* 0x000000800000784c */ /* 0x000fe20000000000 */
[----:B------:R-:W-:-:S09]  /*0410*/  ULEA UR5, UR4, UR5, 0x18 ;  /* 0x0000000504057291 */ /* 0x000fd2000f8ec0ff */
[----:B------:R5:W-:Y:S03]  /*0420*/  @P0 STS.U8 [UR5], R2 ;  /* 0x00000002ff000988 */ /* 0x000be60008000005 */
.L_x_5:
[----:B------:R-:W5:Y:S01]  /*0430*/  S2UR UR4, SR_CTAID.Z ;  /* 0x00000000000479c3 */ /* 0x000f620000002700 */
[----:B------:R-:W4:Y:S01]  /*0440*/  LDCU UR5, c[0x0][0x370] ;  /* 0x00006e00ff0577ac */ /* 0x000f220008000800 */
[C---:B------:R-:W-:Y:S01]  /*0450*/  ISETP.GE.U32.AND P0, PT, R36.reuse, 0x20, PT ;  /* 0x000000202400780c */ /* 0x040fe20003f06070 */
[----:B--2--5:R-:W-:Y:S01]  /*0460*/  VIADD R2, R3, 0xffffffff ;  /* 0xffffffff03027836 */ /* 0x024fe20000000000 */
[C---:B------:R-:W-:Y:S01]  /*0470*/  ISETP.NE.U32.AND P3, PT, R36.reuse, RZ, PT ;  /* 0x000000ff2400720c */ /* 0x040fe20003f65070 */
[----:B------:R-:W2:Y:S01]  /*0480*/  LDCU UR6, c[0x0][0x374] ;  /* 0x00006e80ff0677ac */ /* 0x000ea20008000800 */
[----:B------:R-:W-:Y:S01]  /*0490*/  LEA R10, R36, UR8, 0x2 ;  /* 0x00000008240a7c11 */ /* 0x000fe2000f8e10ff */
[----:B----4-:R-:W-:Y:S01]  /*04a0*/  VIADD R9, R6, 0xffffffff ;  /* 0xffffffff06097836 */ /* 0x010fe20000000000 */
[----:B------:R-:W4:Y:S01]  /*04b0*/  S2UR UR11, SR_CTAID.X ;  /* 0x00000000000b79c3 */ /* 0x000f220000002500 */
[----:B------:R-:W5:Y:S01]  /*04c0*/  LDCU.64 UR14, c[0x0][0x3c0] ;  /* 0x00007800ff0e77ac */ /* 0x000f620008000a00 */
[----:B------:R-:W-:Y:S01]  /*04d0*/  R2UR UR25, R4 ;  /* 0x00000000041972ca */ /* 0x000fe200000e0000 */
[----:B------:R-:W-:Y:S04]  /*04e0*/  BSSY.RECONVERGENT B0, `(.L_x_6) ;  /* 0x0000011000007945 */ /* 0x000fe80003800200 */
[----:B------:R3:W-:Y:S01]  /*04f0*/  @!P0 STS [R10], RZ ;  /* 0x000000ff0a008388 */ /* 0x0007e20000000800 */
[----:B------:R-:W-:-:S03]  /*0500*/  NOP ;  /* 0x0000000000007918 */ /* 0x000fc60000000000 */
[----:B------:R3:W-:Y:S02]  /*0510*/  @!P3 STS [UR8+0x24], R2 ;  /* 0x00002402ff00b988 */ /* 0x0007e40008000808 */
[----:B--23--:R-:W-:Y:S02]  /*0520*/  UIMAD UR4, UR4, UR6, UR9 ;  /* 0x00000006040472a4 */ /* 0x00cfe4000f8e0209 */
[----:B------:R2:W-:Y:S02]  /*0530*/  @!P3 STS [UR8+0x20], R9 ;  /* 0x00002009ff00b988 */ /* 0x0005e40008000808 */
[----:B----4-:R-:W-:-:S04]  /*0540*/  UIMAD UR4, UR4, UR5, UR11 ;  /* 0x00000005040472a4 */ /* 0x010fc8000f8e020b */
[----:B------:R-:W-:-:S04]  /*0550*/  UIMAD UR4, UR4, 0x180, URZ ;  /* 0x00000180040478a4 */ /* 0x000fc8000f8e02ff */
[----:B-----5:R-:W-:-:S04]  /*0560*/  UIADD3 UR6, UP0, UPT, UR4, UR14, URZ ;  /* 0x0000000e04067290 */ /* 0x020fc8000ff1e0ff */
[----:B------:R-:W-:Y:S01]  /*0570*/  ULEA.HI.X.SX32 UR7, UR4, UR15, 0x1, UP0 ;  /* 0x0000000f04077291 */ /* 0x000fe200080f0eff */
[----:B--2---:R-:W-:Y:S11]  /*0580*/  @P3 BRA `(.L_x_7) ;  /* 0x0000000000183947 */ /* 0x004ff60003800000 */
[----:B------:R-:W2:Y:S01]  /*0590*/  LDS R3, [UR8+0x8] ;  /* 0x00000808ff037984 */ /* 0x000ea20008000800 */
[----:B------:R-:W3:Y:S01]  /*05a0*/  LDC.64 R12, c[0x0][0x380] ;  /* 0x0000e000ff0c7b82 */ /* 0x000ee20000000a00 */
[----:B------:R-:W-:Y:S02]  /*05b0*/  IMAD.MOV.U32 R4, RZ, RZ, 0x70 ;  /* 0x00000070ff047424 */ /* 0x000fe400078e00ff */
[----:B---3--:R3:W-:Y:S03]  /*05c0*/  STS.64 [UR8], R12 ;  /* 0x0000000cff007988 */ /* 0x0087e60008000a08 */
[----:B--2---:R-:W-:-:S05]  /*05d0*/  LOP3.LUT R3, R3, 0x10, R4, 0xd8, !PT ;  /* 0x0000001003037812 */ /* 0x004fca00078ed804 */
[----:B------:R3:W-:Y:S02]  /*05e0*/  STS [UR8+0x8], R3 ;  /* 0x00000803ff007988 */ /* 0x0007e40008000808 */
.L_x_7:
[----:B------:R-:W-:Y:S05]  /*05f0*/  BSYNC.RECONVERGENT B0 ;  /* 0x0000000000007941 */ /* 0x000fea0003800200 */
.L_x_6:
[----:B------:R-:W-:Y:S04]  /*0600*/  BSSY.RECONVERGENT B0, `(.L_x_8) ;  /* 0x000000a000007945 */ /* 0x000fe80003800200 */
[----:B------:R-:W-:Y:S05]  /*0610*/  @P3 BRA `(.L_x_9) ;  /* 0x0000000000203947 */ /* 0x000fea0003800000 */
[----:B---3--:R-:W2:Y:S01]  /*0620*/  LDS R3, [UR8+0x34] ;  /* 0x00003408ff037984 */ /* 0x008ea20008000800 */
[----:B------:R-:W-:Y:S02]  /*0630*/  IMAD.MOV.U32 R4, RZ, RZ, 0x3f000000 ;  /* 0x3f000000ff047424 */ /* 0x000fe400078e00ff */
[----:B------:R-:W-:Y:S01]  /*0640*/  @!P3 IMAD.MOV.U32 R5, RZ, RZ, 0x3f ;  /* 0x0000003fff05b424 */ /* 0x000fe200078e00ff */
[----:B------:R-:W3:Y:S02]  /*0650*/  @!P3 LDS R8, [UR8+0x38] ;  /* 0x00003808ff08b984 */ /* 0x000ee40008000800 */
[----:B--2---:R-:W-:Y:S02]  /*0660*/  LOP3.LUT R3, R3, 0xff000000, R4, 0xb8, !PT ;  /* 0xff00000003037812 */ /* 0x004fe400078eb804 */
[----:B---3--:R-:W-:-:S03]  /*0670*/  @!P3 LOP3.LUT R4, R8, 0xff, R5, 0xb8, !PT ;  /* 0x000000ff0804b812 */ /* 0x008fc600078eb805 */
[----:B------:R2:W-:Y:S04]  /*0680*/  STS [UR8+0x34], R3 ;  /* 0x00003403ff007988 */ /* 0x0005e80008000808 */
[----:B------:R2:W-:Y:S02]  /*0690*/  @!P3 STS [UR8+0x38], R4 ;  /* 0x00003804ff00b988 */ /* 0x0005e40008000808 */
.L_x_9:
[----:B------:R-:W-:Y:S05]  /*06a0*/  BSYNC.RECONVERGENT B0 ;  /* 0x0000000000007941 */ /* 0x000fea0003800200 */
.L_x_8:
[----:B------:R-:W-:Y:S04]  /*06b0*/  BSSY.RECONVERGENT B0, `(.L_x_10) ;  /* 0x000000e000007945 */ /* 0x000fe80003800200 */
[----:B------:R-:W-:Y:S05]  /*06c0*/  @P3 BRA `(.L_x_11) ;  /* 0x0000000000303947 */ /* 0x000fea0003800000 */
[----:B--2---:R-:W2:Y:S01]  /*06d0*/  LDS R4, [UR8+0x34] ;  /* 0x00003408ff047984 */ /* 0x004ea20008000800 */
[----:B---3--:R-:W3:Y:S03]  /*06e0*/  LDC.64 R12, c[0x0][0x3a8] ;  /* 0x0000ea00ff0c7b82 */ /* 0x008ee60000000a00 */
[----:B------:R-:W4:Y:S01]  /*06f0*/  LDS R3, [UR8+0x1c] ;  /* 0x00001c08ff037984 */ /* 0x000f220008000800 */
[C---:B---3--:R-:W-:Y:S01]  /*0700*/  SHF.L.U64.HI R8, R12.reuse, 0x1, R13 ;  /* 0x000000010c087819 */ /* 0x048fe2000001020d */
[----:B------:R-:W-:-:S03]  /*0710*/  IMAD.SHL.U32 R5, R12, 0x2, RZ ;  /* 0x000000020c057824 */ /* 0x000fc600078e00ff */
[--C-:B------:R-:W-:Y:S02]  /*0720*/  SHF.R.U32.HI R12, RZ, 0x4, R8.reuse ;  /* 0x00000004ff0c7819 */ /* 0x100fe40000011608 */
[----:B------:R-:W-:-:S05]  /*0730*/  SHF.R.U64 R5, R5, 0x4, R8 ;  /* 0x0000000405057819 */ /* 0x000fca0000001208 */
[----:B------:R5:W-:Y:S01]  /*0740*/  STS [UR8+0xc], R5 ;  /* 0x00000c05ff007988 */ /* 0x000be20008000808 */
[----:B--2---:R-:W-:Y:S02]  /*0750*/  LOP3.LUT R4, R4, 0x7, RZ, 0xb8, !PT ;  /* 0x0000000704047812 */ /* 0x004fe400078eb8ff */
[----:B----4-:R-:W-:-:S03]  /*0760*/  LOP3.LUT R3, R3, 0xf, R12, 0xb8, !PT ;  /* 0x0000000f03037812 */ /* 0x010fc600078eb80c */
[----:B------:R5:W-:Y:S04]  /*0770*/  STS [UR8+0x34], R4 ;  /* 0x00003404ff007988 */ /* 0x000be80008000808 */
[----:B------:R5:W-:Y:S02]  /*0780*/  STS [UR8+0x1c], R3 ;  /* 0x00001c03ff007988 */ /* 0x000be40008000808 */
.L_x_11:
[----:B------:R-:W-:Y:S05]  /*0790*/  BSYNC.RECONVERGENT B0 ;  /* 0x0000000000007941 */ /* 0x000fea0003800200 */
.L_x_10:
[----:B------:R-:W-:Y:S04]  /*07a0*/  BSSY.RECONVERGENT B1, `(.L_x_12) ;  /* 0x000001a000017945 */ /* 0x000fe80003800200 */
[----:B------:R-:W-:Y:S04]  /*07b0*/  BSSY.RELIABLE B0, `(.L_x_13) ;  /* 0x0000015000007945 */ /* 0x000fe80003800100 */
[----:B------:R-:W-:Y:S05]  /*07c0*/  @P3 BRA `(.L_x_14) ;  /* 0x0000000000203947 */ /* 0x000fea0003800000 */
[----:B--23-5:R-:W2:Y:S02]  /*07d0*/  LDS R3, [UR8+0x34] ;  /* 0x00003408ff037984 */ /* 0x02cea40008000800 */
[----:B--2---:R-:W-:-:S05]  /*07e0*/  LOP3.LUT R3, R3, 0x38, RZ, 0xb8, !PT ;  /* 0x0000003803037812 */ /* 0x004fca00078eb8ff */
[----:B------:R2:W-:Y:S01]  /*07f0*/  STS [UR8+0x34], R3 ;  /* 0x00003403ff007988 */ /* 0x0005e20008000808 */
[----:B------:R-:W-:Y:S05]  /*0800*/  @P3 BRA `(.L_x_15) ;  /* 0x0000000000203947 */ /* 0x000fea0003800000 */
[----:B--2---:R-:W2:Y:S01]  /*0810*/  LDS R3, [UR8+0x8] ;  /* 0x00000808ff037984 */ /* 0x004ea20008000800 */
[----:B------:R-:W-:-:S05]  /*0820*/  IMAD.MOV.U32 R4, RZ, RZ, 0x780 ;  /* 0x00000780ff047424 */ /* 0x000fca00078e00ff */
[----:B--2---:R-:W-:-:S05]  /*0830*/  LOP3.LUT R3, R3, 0x300, R4, 0xd8, !PT ;  /* 0x0000030003037812 */ /* 0x004fca00078ed804 */
[----:B------:R4:W-:Y:S02]  /*0840*/  STS [UR8+0x8], R3 ;  /* 0x00000803ff007988 */ /* 0x0009e40008000808 */
.L_x_14:
[----:B------:R-:W-:Y:S05]  /*0850*/  @P3 BRA `(.L_x_16) ;  /* 0x0000000000283947 */ /* 0x000fea0003800000 */
[----:B--2345:R-:W2:Y:S02]  /*0860*/  LDS R3, [UR8+0x8] ;  /* 0x00000808ff037984 */ /* 0x03cea40008000800 */
[----:B--2---:R-:W-:-:S05]  /*0870*/  LOP3.LUT R3, R3, 0x1800, RZ, 0xb8, !PT ;  /* 0x0000180003037812 */ /* 0x004fca00078eb8ff */
[----:B------:R3:W-:Y:S02]  /*0880*/  STS [UR8+0x8], R3 ;  /* 0x00000803ff007988 */ /* 0x0007e40008000808 */
.L_x_15:
[----:B------:R-:W-:Y:S05]  /*0890*/  @P3 BREAK.RELIABLE B0 ;  /* 0x0000000000003942 */ /* 0x000fea0003800100 */
[----:B------:R-:W-:Y:S05]  /*08a0*/  @P3 BRA `(.L_x_17) ;  /* 0x0000000000243947 */ /* 0x000fea0003800000 */
[----:B------:R-:W4:Y:S01]  /*08b0*/  LDS R4, [UR8+0x8] ;  /* 0x00000808ff047984 */ /* 0x000f220008000800 */
[----:B--23--:R-:W-:-:S05]  /*08c0*/  IMAD.MOV.U32 R3, RZ, RZ, 0x6000 ;  /* 0x00006000ff037424 */ /* 0x00cfca00078e00ff */
[----:B----4-:R-:W-:-:S04]  /*08d0*/  LOP3.LUT R3, R4, 0x6000, R3, 0xd8, !PT ;  /* 0x0000600004037812 */ /* 0x010fc800078ed803 */
[----:B------:R-:W-:-:S05]  /*08e0*/  LOP3.LUT R3, R3, 0x400000, RZ, 0xb8, !PT ;  /* 0x0040000003037812 */ /* 0x000fca00078eb8ff */
[----:B------:R2:W-:Y:S02]  /*08f0*/  STS [UR8+0x8], R3 ;  /* 0x00000803ff007988 */ /* 0x0005e40008000808 */
.L_x_16:
[----:B------:R-:W-:Y:S05]  /*0900*/  BSYNC.RELIABLE B0 ;  /* 0x0000000000007941 */ /* 0x000fea0003800100 */
.L_x_13:
[----:B--2345:R-:W2:Y:S02]  /*0910*/  @!P3 LDS R3, [UR8+0x8] ;  /* 0x00000808ff03b984 */ /* 0x03cea40008000800 */
[----:B--2---:R-:W-:-:S05]  /*0920*/  @!P3 LOP3.LUT R3, R3, 0x8000, RZ, 0xb8, !PT ;  /* 0x000080000303b812 */ /* 0x004fca00078eb8ff */
[----:B------:R4:W-:Y:S02]  /*0930*/  @!P3 STS [UR8+0x8], R3 ;  /* 0x00000803ff00b988 */ /* 0x0009e40008000808 */
.L_x_17:
[----:B------:R-:W-:Y:S05]  /*0940*/  BSYNC.RECONVERGENT B1 ;  /* 0x0000000000017941 */ /* 0x000fea0003800200 */
.L_x_12:
[----:B------:R-:W-:Y:S05]  /*0950*/  WARPSYNC.ALL ;  /* 0x0000000000007948 */ /* 0x000fea0003800000 */
[----:B------:R-:W-:Y:S01]  /*0960*/  NOP ;  /* 0x0000000000007918 */ /* 0x000fe20000000000 */
[----:B------:R-:W-:Y:S05]  /*0970*/  @P0 BRA `(.L_x_18) ;  /* 0x0000000000300947 */ /* 0x000fea0003800000 */
[----:B--234-:R-:W2:Y:S01]  /*0980*/  S2R R3, SR_LANEID ;  /* 0x0000000000037919 */ /* 0x01cea20000000000 */
[----:B------:R-:W-:Y:S05]  /*0990*/  WARPSYNC.ALL ;  /* 0x0000000000007948 */ /* 0x000fea0003800000 */
[----:B------:R-:W-:Y:S01]  /*09a0*/  NOP ;  /* 0x0000000000007918 */ /* 0x000fe20000000000 */
[----:B--2---:R-:W-:-:S05]  /*09b0*/  IMAD.SHL.U32 R3, R3, 0x4, RZ ;  /* 0x0000000403037824 */ /* 0x004fca00078e00ff */
[----:B------:R-:W2:Y:S01]  /*09c0*/  LDS R7, [R3+UR8] ;  /* 0x0000000803077984 */ /* 0x000ea20008000800 */
[----:B------:R-:W-:-:S05]  /*09d0*/  IADD3 R4, P1, PT, R3, UR6, RZ ;  /* 0x0000000603047c10 */ /* 0x000fca000ff3e0ff */
[----:B------:R-:W-:-:S05]  /*09e0*/  IMAD.X R5, RZ, RZ, UR7, P1 ;  /* 0x00000007ff057e24 */ /* 0x000fca00088e06ff */
[----:B--2---:R5:W2:Y:S01]  /*09f0*/  ATOMG.E.EXCH.STRONG.GPU PT, RZ, [R4], R7 ;  /* 0x0000000704ff73a8 */ /* 0x004aa200041ee100 */
[----:B------:R-:W-:-:S04]  /*0a00*/  DEPBAR {5,4,3,2,1,0} ;  /* 0x0000003f0000791a */ /* 0x000fc80000000000 */
[----:B------:R-:W3:Y:S02]  /*0a10*/  CCTL.E.C.LDCU.IV.DEEP [UR6] ;  /* 0x0000000006007540 */ /* 0x000ee40009c08000 */
[----:B---3--:R5:W-:Y:S01]  /*0a20*/  UTMACCTL.IV [UR6] ;  /* 0x00000000060079b9 */ /* 0x008be20008000000 */
[----:B------:R-:W-:Y:S01]  /*0a30*/  NOP ;  /* 0x0000000000007918 */ /* 0x000fe20000000000 */
.L_x_18:
[----:B------:R-:W-:Y:S05]  /*0a40*/  @P0 BRA `(.L_x_19) ;  /* 0x00000000000c0947 */ /* 0x000fea0003800000 */
[----:B------:R0:W-:Y:S01]  /*0a50*/  UTMACMDFLUSH ;  /* 0x00000000000079b7 */ /* 0x0001e20000000000 */
[----:B------:R-:W-:Y:S05]  /*0a60*/  @P0 BRA `(.L_x_19) ;  /* 0x0000000000040947 */ /* 0x000fea0003800000 */
[----:B------:R-:W-:-:S04]  /*0a70*/  DEPBAR.LE SB0, 0x0 ;  /* 0x000080000000791a */ /* 0x000fc80000000000 */
.L_x_19:
[----:B------:R-:W-:Y:S05]  /*0a80*/  WARPSYNC.ALL ;  /* 0x0000000000007948 */ /* 0x000fea0003800000 */
[----:B------:R-:W-:Y:S01]  /*0a90*/  NOP ;  /* 0x0000000000007918 */ /* 0x000fe20000000000 */
[----:B--2---:R-:W-:Y:S06]  /*0aa0*/  BAR.SYNC.DEFER_BLOCKING 0x0 ;  /* 0x0000000000007b1d */ /* 0x004fec0000010000 */
[----:B------:R-:W-:Y:S02]  /*0ab0*/  BSSY.RECONVERGENT B1, `(.L_x_20) ;  /* 0x000000b000017945 */ /* 0x000fe40003800200 */
[----:B------:R-:W-:Y:S06]  /*0ac0*/  BAR.SYNC.DEFER_BLOCKING 0x0 ;  /* 0x0000000000007b1d */ /* 0x000fec0000010000 */
[----:B------:R2:W-:Y:S01]  /*0ad0*/  @!P0 STS [R10], RZ ;  /* 0x000000ff0a008388 */ /* 0x0005e20000000800 */
[----:B------:R-:W-:Y:S01]  /*0ae0*/  NOP ;  /* 0x0000000000007918 */ /* 0x000fe20000000000 */
[----:B------:R-:W-:Y:S05]  /*0af0*/  @P3 BRA `(.L_x_21) ;  /* 0x0000000000183947 */ /* 0x000fea0003800000 */
[----:B---34-:R-:W3:Y:S01]  /*0b00*/  LDS R3, [UR8+0x8] ;  /* 0x00000808ff037984 */ /* 0x018ee20008000800 */
[----:B------:R-:W4:Y:S01]  /*0b10*/  LDC.64 R12, c[0x0][0x388] ;  /* 0x0000e200ff0c7b82 */ /* 0x000f220000000a00 */
[----:B-----5:R-:W-:Y:S02]  /*0b20*/  IMAD.MOV.U32 R4, RZ, RZ, 0x70 ;  /* 0x00000070ff047424 */ /* 0x020fe400078e00ff */
[----:B----4-:R4:W-:Y:S03]  /*0b30*/  STS.64 [UR8], R12 ;  /* 0x0000000cff007988 */ /* 0x0109e60008000a08 */
[----:B---3--:R-:W-:-:S05]  /*0b40*/  LOP3.LUT R3, R3, 0x10, R4, 0xd8, !PT ;  /* 0x0000001003037812 */ /* 0x008fca00078ed804 */
[----:B------:R4:W-:Y:S02]  /*0b50*/  STS [UR8+0x8], R3 ;  /* 0x00000803ff007988 */ /* 0x0009e40008000808 */
.L_x_21:
[----:B-----5:R-:W-:Y:S05]  /*0b60*/  BSYNC.RECONVERGENT B1 ;  /* 0x0000000000017941 */ /* 0x020fea0003800200 */
.L_x_20:
[----:B------:R-:W-:Y:S04]  /*0b70*/  BSSY.RECONVERGENT B2, `(.L_x_22) ;  /* 0x000000f000027945 */ /* 0x000fe80003800200 */
[----:B------:R-:W-:Y:S04]  /*0b80*/  BSSY.RELIABLE B1, `(.L_x_23) ;  /* 0x000000c000017945 */ /* 0x000fe80003800100 */
[----:B------:R-:W-:Y:S05]  /*0b90*/  @P3 BRA `(.L_x_24) ;  /* 0x0000000000283947 */ /* 0x000fea0003800000 */
[----:B---34-:R-:W3:Y:S01]  /*0ba0*/  LDS R3, [UR8+0x34] ;  /* 0x00003408ff037984 */ /* 0x018ee20008000800 */
[----:B------:R-:W-:Y:S01]  /*0bb0*/  IMAD.MOV.U32 R4, RZ, RZ, 0x3f000000 ;  /* 0x3f000000ff047424 */ /* 0x000fe200078e00ff */
[----:B------:R-:W-:Y:S05]  /*0bc0*/  @P3 BREAK.RELIABLE B1 ;  /* 0x0000000000013942 */ /* 0x000fea0003800100 */
[----:B---3--:R-:W-:-:S05]  /*0bd0*/  LOP3.LUT R3, R3, 0xff000000, R4, 0xb8, !PT ;  /* 0xff00000003037812 */ /* 0x008fca00078eb804 */
[----:B------:R3:W-:Y:S01]  /*0be0*/  STS [UR8+0x34], R3 ;  /* 0x00003403ff007988 */ /* 0x0007e20008000808 */
[----:B------:R-:W-:Y:S05]  /*0bf0*/  @P3 BRA `(.L_x_25) ;  /* 0x0000000000183947 */ /* 0x000fea0003800000 */
[----:B---3--:R-:W3:Y:S01]  /*0c00*/  LDS R3, [UR8+0x38] ;  /* 0x00003808ff037984 */ /* 0x008ee20008000800 */
[----:B------:R-:W-:-:S05]  /*0c10*/  IMAD.MOV.U32 R4, RZ, RZ, 0x3f ;  /* 0x0000003fff047424 */ /* 0x000fca00078e00ff */
[----:B---3--:R-:W-:-:S05]  /*0c20*/  LOP3.LUT R3, R3, 0xff, R4, 0xb8, !PT ;  /* 0x000000ff03037812 */ /* 0x008fca00078eb804 */
[----:B------:R5:W-:Y:S02]  /*0c30*/  STS [UR8+0x38], R3 ;  /* 0x00003803ff007988 */ /* 0x000be40008000808 */
.L_x_24:
[----:B------:R-:W-:Y:S05]  /*0c40*/  BSYNC.RELIABLE B1 ;  /* 0x0000000000017941 */ /* 0x000fea0003800100 */
.L_x_23:
[----:B------:R2:W-:Y:S02]  /*0c50*/  @!P3 STS [UR8+0x20], R9 ;  /* 0x00002009ff00b988 */ /* 0x0005e40008000808 */
.L_x_25:
[----:B------:R-:W-:Y:S05]  /*0c60*/  BSYNC.RECONVERGENT B2 ;  /* 0x0000000000027941 */ /* 0x000fea0003800200 */
.L_x_22:
[----:B------:R-:W-:Y:S05]  /*0c70*/  WARPSYNC.ALL ;  /* 0x0000000000007948 */ /* 0x000fea0003800000 */
[----:B------:R-:W-:Y:S01]  /*0c80*/  NOP ;  /* 0x0000000000007918 */ /* 0x000fe20000000000 */
[----:B---345:R-:W3:Y:S01]  /*0c90*/  LDC R3, c[0x0][0x39c] ;  /* 0x0000e700ff037b82 */ /* 0x038ee20000000800 */
[----:B------:R-:W-:Y:S01]  /*0ca0*/  BSSY.RECONVERGENT B2, `(.L_x_26) ;  /* 0x0000010000027945 */ /* 0x000fe20003800200 */
[----:B---3--:R-:W-:-:S05]  /*0cb0*/  VIADD R3, R3, 0xffffffff ;  /* 0xffffffff03037836 */ /* 0x008fca0000000000 */
[----:B------:R3:W-:Y:S01]  /*0cc0*/  @!P3 STS [UR8+0x24], R3 ;  /* 0x00002403ff00b988 */ /* 0x0007e20008000808 */
[----:B------:R-:W-:Y:S05]  /*0cd0*/  @P3 BRA `(.L_x_27) ;  /* 0x0000000000303947 */ /* 0x000fea0003800000 */
[----:B------:R-:W4:Y:S01]  /*0ce0*/  LDS R5, [UR8+0x34] ;  /* 0x00003408ff057984 */ /* 0x000f220008000800 */
[----:B------:R-:W5:Y:S03]  /*0cf0*/  LDC.64 R12, c[0x0][0x3b0] ;  /* 0x0000ec00ff0c7b82 */ /* 0x000f660000000a00 */
[----:B------:R-:W2:Y:S01]  /*0d00*/  LDS R4, [UR8+0x1c] ;  /* 0x00001c08ff047984 */ /* 0x000ea20008000800 */
[C---:B-----5:R-:W-:Y:S01]  /*0d10*/  SHF.L.U64.HI R8, R12.reuse, 0x1, R13 ;  /* 0x000000010c087819 */ /* 0x060fe2000001020d */
[----:B------:R-:W-:-:S03]  /*0d20*/  IMAD.SHL.U32 R7, R12, 0x2, RZ ;  /* 0x000000020c077824 */ /* 0x000fc600078e00ff */
[--C-:B--2---:R-:W-:Y:S02]  /*0d30*/  SHF.R.U32.HI R9, RZ, 0x4, R8.reuse ;  /* 0x00000004ff097819 */ /* 0x104fe40000011608 */
[----:B------:R-:W-:-:S05]  /*0d40*/  SHF.R.U64 R7, R7, 0x4, R8 ;  /* 0x0000000407077819 */ /* 0x000fca0000001208 */
[----:B------:R5:W-:Y:S01]  /*0d50*/  STS [UR8+0xc], R7 ;  /* 0x00000c07ff007988 */ /* 0x000be20008000808 */
[----:B----4-:R-:W-:Y:S02]  /*0d60*/  LOP3.LUT R5, R5, 0x7, RZ, 0xb8, !PT ;  /* 0x0000000705057812 */ /* 0x010fe400078eb8ff */
[----:B------:R-:W-:-:S03]  /*0d70*/  LOP3.LUT R4, R4, 0xf, R9, 0xb8, !PT ;  /* 0x0000000f04047812 */ /* 0x000fc600078eb809 */
[----:B------:R5:W-:Y:S04]  /*0d80*/  STS [UR8+0x34], R5 ;  /* 0x00003405ff007988 */ /* 0x000be80008000808 */
[----:B------:R5:W-:Y:S02]  /*0d90*/  STS [UR8+0x1c], R4 ;  /* 0x00001c04ff007988 */ /* 0x000be40008000808 */
.L_x_27:
[----:B------:R-:W-:Y:S05]  /*0da0*/  BSYNC.RECONVERGENT B2 ;  /* 0x0000000000027941 */ /* 0x000fea0003800200 */
.L_x_26:
[----:B------:R-:W-:Y:S04]  /*0db0*/  BSSY.RECONVERGENT B3, `(.L_x_28) ;  /* 0x000001a000037945 */ /* 0x000fe80003800200 */
[----:B------:R-:W-:Y:S04]  /*0dc0*/  BSSY.RELIABLE B2, `(.L_x_29) ;  /* 0x0000015000027945 */ /* 0x000fe80003800100 */
[----:B------:R-:W-:Y:S05]  /*0dd0*/  @P3 BRA `(.L_x_30) ;  /* 0x0000000000203947 */ /* 0x000fea0003800000 */
[----:B-----5:R-:W4:Y:S02]  /*0de0*/  LDS R4, [UR8+0x34] ;  /* 0x00003408ff047984 */ /* 0x020f240008000800 */
[----:B----4-:R-:W-:-:S05]  /*0df0*/  LOP3.LUT R4, R4, 0x38, RZ, 0xb8, !PT ;  /* 0x0000003804047812 */ /* 0x010fca00078eb8ff */
[----:B------:R4:W-:Y:S01]  /*0e00*/  STS [UR8+0x34], R4 ;  /* 0x00003404ff007988 */ /* 0x0009e20008000808 */
[----:B------:R-:W-:Y:S05]  /*0e10*/  @P3 BRA `(.L_x_31) ;  /* 0x0000000000203947 */ /* 0x000fea0003800000 */
[----:B----4-:R-:W4:Y:S01]  /*0e20*/  LDS R4, [UR8+0x8] ;  /* 0x00000808ff047984 */ /* 0x010f220008000800 */
[----:B------:R-:W-:-:S05]  /*0e30*/  IMAD.MOV.U32 R5, RZ, RZ, 0x780 ;  /* 0x00000780ff057424 */ /* 0x000fca00078e00ff */
[----:B----4-:R-:W-:-:S05]  /*0e40*/  LOP3.LUT R4, R4, 0x300, R5, 0xd8, !PT ;  /* 0x0000030004047812 */ /* 0x010fca00078ed805 */
[----:B------:R4:W-:Y:S02]  /*0e50*/  STS [UR8+0x8], R4 ;  /* 0x00000804ff007988 */ /* 0x0009e40008000808 */
.L_x_30:
[----:B------:R-:W-:Y:S05]  /*0e60*/  @P3 BRA `(.L_x_32) ;  /* 0x0000000000283947 */ /* 0x000fea0003800000 */
[----:B----45:R-:W4:Y:S02]  /*0e70*/  LDS R4, [UR8+0x8] ;  /* 0x00000808ff047984 */ /* 0x030f240008000800 */
[----:B----4-:R-:W-:-:S05]  /*0e80*/  LOP3.LUT R4, R4, 0x1800, RZ, 0xb8, !PT ;  /* 0x0000180004047812 */ /* 0x010fca00078eb8ff */
[----:B------:R5:W-:Y:S02]  /*0e90*/  STS [UR8+0x8], R4 ;  /* 0x00000804ff007988 */ /* 0x000be40008000808 */
.L_x_31:
[----:B------:R-:W-:Y:S05]  /*0ea0*/  @P3 BREAK.RELIABLE B2 ;  /* 0x0000000000023942 */ /* 0x000fea0003800100 */
[----:B------:R-:W-:Y:S05]  /*0eb0*/  @P3 BRA `(.L_x_33) ;  /* 0x0000000000243947 */ /* 0x000fea0003800000 */
[----:B----45:R-:W4:Y:S01]  /*0ec0*/  LDS R4, [UR8+0x8] ;  /* 0x00000808ff047984 */ /* 0x030f220008000800 */
[----:B------:R-:W-:-:S05]  /*0ed0*/  IMAD.MOV.U32 R5, RZ, RZ, 0x6000 ;  /* 0x00006000ff057424 */ /* 0x000fca00078e00ff */
[----:B----4-:R-:W-:-:S04]  /*0ee0*/  LOP3.LUT R4, R4, 0x6000, R5, 0xd8, !PT ;  /* 0x0000600004047812 */ /* 0x010fc800078ed805 */
[----:B------:R-:W-:-:S05]  /*0ef0*/  LOP3.LUT R4, R4, 0x400000, RZ, 0xb8, !PT ;  /* 0x0040000004047812 */ /* 0x000fca00078eb8ff */
[----:B------:R4:W-:Y:S02]  /*0f00*/  STS [UR8+0x8], R4 ;  /* 0x00000804ff007988 */ /* 0x0009e40008000808 */
.L_x_32:
[----:B------:R-:W-:Y:S05]  /*0f10*/  BSYNC.RELIABLE B2 ;  /* 0x0000000000027941 */ /* 0x000fea0003800100 */
.L_x_29:
[----:B----45:R-:W4:Y:S02]  /*0f20*/  @!P3 LDS R4, [UR8+0x8] ;  /* 0x00000808ff04b984 */ /* 0x030f240008000800 */
[----:B----4-:R-:W-:-:S05]  /*0f30*/  @!P3 LOP3.LUT R4, R4, 0x8000, RZ, 0xb8, !PT ;  /* 0x000080000404b812 */ /* 0x010fca00078eb8ff */
[----:B------:R4:W-:Y:S02]  /*0f40*/  @!P3 STS [UR8+0x8], R4 ;  /* 0x00000804ff00b988 */ /* 0x0009e40008000808 */
.L_x_33:
[----:B------:R-:W-:Y:S05]  /*0f50*/  BSYNC.RECONVERGENT B3 ;  /* 0x0000000000037941 */ /* 0x000fea0003800200 */
.L_x_28:
[----:B------:R-:W-:Y:S05]  /*0f60*/  WARPSYNC.ALL ;  /* 0x0000000000007948 */ /* 0x000fea0003800000 */
[----:B------:R-:W-:Y:S01]  /*0f70*/  NOP ;  /* 0x0000000000007918 */ /* 0x000fe20000000000 */
[----:B------:R-:W-:-:S04]  /*0f80*/  UIADD3 UR5, UPT, UPT, UR4, 0x80, URZ ;  /* 0x0000008004057890 */ /* 0x000fc8000fffe0ff */
[----:B------:R-:W-:-:S04]  /*0f90*/  UIADD3 UR12, UP0, UPT, UR5, UR14, URZ ;  /* 0x0000000e050c7290 */ /* 0x000fc8000ff1e0ff */
[----:B------:R-:W-:Y:S01]  /*0fa0*/  ULEA.HI.X.SX32 UR13, UR5, UR15, 0x1, UP0 ;  /* 0x0000000f050d7291 */ /* 0x000fe200080f0eff */
[----:B------:R-:W-:Y:S11]  /*0fb0*/  @P0 BRA `(.L_x_34) ;  /* 0x0000000000300947 */ /* 0x000ff60003800000 */
[----:B----45:R-:W4:Y:S01]  /*0fc0*/  S2R R4, SR_LANEID ;  /* 0x0000000000047919 */ /* 0x030f220000000000 */
[----:B------:R-:W-:Y:S05]  /*0fd0*/  WARPSYNC.ALL ;  /* 0x0000000000007948 */ /* 0x000fea0003800000 */
[----:B------:R-:W-:Y:S01]  /*0fe0*/  NOP ;  /* 0x0000000000007918 */ /* 0x000fe20000000000 */
[----:B----4-:R-:W-:-:S05]  /*0ff0*/  IMAD.SHL.U32 R8, R4, 0x4, RZ ;  /* 0x0000000404087824 */ /* 0x010fca00078e00ff */
[----:B------:R-:W4:Y:S01]  /*1000*/  LDS R7, [R8+UR8] ;  /* 0x0000000808077984 */ /* 0x000f220008000800 */
[----:B------:R-:W-:-:S05]  /*1010*/  IADD3 R4, P1, PT, R8, UR12, RZ ;  /* 0x0000000c08047c10 */ /* 0x000fca000ff3e0ff */
[----:B------:R-:W-:-:S05]  /*1020*/  IMAD.X R5, RZ, RZ, UR13, P1 ;  /* 0x0000000dff057e24 */ /* 0x000fca00088e06ff */
[----:B----4-:R4:W5:Y:S01]  /*1030*/  ATOMG.E.EXCH.STRONG.GPU PT, RZ, [R4], R7 ;  /* 0x0000000704ff73a8 */ /* 0x01096200041ee100 */
[----:B------:R-:W-:-:S04]  /*1040*/  DEPBAR {5,4,3,2,1,0} ;  /* 0x0000003f0000791a */ /* 0x000fc80000000000 */
[----:B------:R-:W2:Y:S02]  /*1050*/  CCTL.E.C.LDCU.IV.DEEP [UR12] ;  /* 0x000000000c007540 */ /* 0x000ea40009c08000 */
[----:B--2---:R4:W-:Y:S01]  /*1060*/  UTMACCTL.IV [UR12] ;  /* 0x000000000c0079b9 */ /* 0x0049e20008000000 */
[----:B------:R-:W-:Y:S01]  /*1070*/  NOP ;  /* 0x0000000000007918 */ /* 0x000fe20000000000 */
.L_x_34:
[----:B------:R-:W-:Y:S05]  /*1080*/  @P0 BRA `(.L_x_35) ;  /* 0x00000000000c0947 */ /* 0x000fea0003800000 */
[----:B------:R0:W-:Y:S01]  /*1090*/  UTMACMDFLUSH ;  /* 0x00000000000079b7 */ /* 0x0001e20000000000 */
[----:B------:R-:W-:Y:S05]  /*10a0*/  @P0 BRA `(.L_x_35) ;  /* 0x0000000000040947 */ /* 0x000fea0003800000 */
[----:B------:R-:W-:-:S04]  /*10b0*/  DEPBAR.LE SB0, 0x0 ;  /* 0x000080000000791a */ /* 0x000fc80000000000 */
.L_x_35:
[----:B------:R-:W-:Y:S05]  /*10c0*/  WARPSYNC.ALL ;  /* 0x0000000000007948 */ /* 0x000fea0003800000 */
[----:B------:R-:W-:Y:S01]  /*10d0*/  NOP ;  /* 0x0000000000007918 */ /* 0x000fe20000000000 */
[----:B-----5:R-:W-:Y:S06]  /*10e0*/  BAR.SYNC.DEFER_BLOCKING 0x0 ;  /* 0x0000000000007b1d */ /* 0x020fec0000010000 */
[----:B------:R-:W-:Y:S02]  /*10f0*/  BSSY.RECONVERGENT B3, `(.L_x_36) ;  /* 0x000000b000037945 */ /* 0x000fe40003800200 */
[----:B------:R-:W-:Y:S06]  /*1100*/  BAR.SYNC.DEFER_BLOCKING 0x0 ;  /* 0x0000000000007b1d */ /* 0x000fec0000010000 */
[----:B------:R5:W-:Y:S01]  /*1110*/  @!P0 STS [R10], RZ ;  /* 0x000000ff0a008388 */ /* 0x000be20000000800 */
[----:B------:R-:W-:Y:S01]  /*1120*/  NOP ;  /* 0x0000000000007918 */ /* 0x000fe20000000000 */
[----:B------:R-:W-:Y:S05]  /*1130*/  @P3 BRA `(.L_x_37) ;  /* 0x0000000000183947 */ /* 0x000fea0003800000 */
[----:B----4-:R-:W4:Y:S01]  /*1140*/  LDS R4, [UR8+0x8] ;  /* 0x00000808ff047984 */ /* 0x010f220008000800 */
[----:B--2---:R-:W2:Y:S01]  /*1150*/  LDC.64 R8, c[0x0][0x390] ;  /* 0x0000e400ff087b82 */ /* 0x004ea20000000a00 */
[----:B------:R-:W-:Y:S02]  /*1160*/  IMAD.MOV.U32 R5, RZ, RZ, 0x70 ;  /* 0x00000070ff057424 */ /* 0x000fe400078e00ff */
[----:B--2---:R2:W-:Y:S03]  /*1170*/  STS.64 [UR8], R8 ;  /* 0x00000008ff007988 */ /* 0x0045e60008000a08 */
[----:B----4-:R-:W-:-:S05]  /*1180*/  LOP3.LUT R4, R4, 0x10, R5, 0xd8, !PT ;  /* 0x0000001004047812 */ /* 0x010fca00078ed805 */
[----:B------:R2:W-:Y:S02]  /*1190*/  STS [UR8+0x8], R4 ;  /* 0x00000804ff007988 */ /* 0x0005e40008000808 */
.L_x_37:
[----:B----4-:R-:W-:Y:S05]  /*11a0*/  BSYNC.RECONVERGENT B3 ;  /* 0x0000000000037941 */ /* 0x010fea0003800200 */
.L_x_36:
[----:B------:R-:W-:Y:S04]  /*11b0*/  BSSY.RECONVERGENT B4, `(.L_x_38) ;  /* 0x0000011000047945 */ /* 0x000fe80003800200 */
[----:B------:R-:W-:Y:S04]  /*11c0*/  BSSY.RELIABLE B3, `(.L_x_39) ;  /* 0x000000e000037945 */ /* 0x000fe80003800100 */
[----:B------:R-:W-:Y:S05]  /*11d0*/  @P3 BRA `(.L_x_40) ;  /* 0x0000000000243947 */ /* 0x000fea0003800000 */
[----:B--2---:R-:W2:Y:S01]  /*11e0*/  LDS R4, [UR8+0x34] ;  /* 0x00003408ff047984 */ /* 0x004ea20008000800 */
[----:B------:R-:W-:-:S05]  /*11f0*/  IMAD.MOV.U32 R5, RZ, RZ, 0x3f000000 ;  /* 0x3f000000ff057424 */ /* 0x000fca00078e00ff */
[----:B--2---:R-:W-:-:S05]  /*1200*/  LOP3.LUT R4, R4, 0xff000000, R5, 0xb8, !PT ;  /* 0xff00000004047812 */ /* 0x004fca00078eb805 */
[----:B------:R2:W-:Y:S01]  /*1210*/  STS [UR8+0x34], R4 ;  /* 0x00003404ff007988 */ /* 0x0005e20008000808 */
[----:B------:R-:W-:Y:S05]  /*1220*/  @P3 BRA `(.L_x_41) ;  /* 0x00000000001c3947 */ /* 0x000fea0003800000 */
[----:B--2---:R-:W2:Y:S01]  /*1230*/  LDS R4, [UR8+0x38] ;  /* 0x00003808ff047984 */ /* 0x004ea20008000800 */
[----:B------:R-:W-:-:S05]  /*1240*/  IMAD.MOV.U32 R5, RZ, RZ, 0x3f ;  /* 0x0000003fff057424 */ /* 0x000fca00078e00ff */
[----:B--2---:R-:W-:-:S05]  /*1250*/  LOP3.LUT R4, R4, 0xff, R5, 0xb8, !PT ;  /* 0x000000ff04047812 */ /* 0x004fca00078eb805 */
[----:B------:R4:W-:Y:S02]  /*1260*/  STS [UR8+0x38], R4 ;  /* 0x00003804ff007988 */ /* 0x0009e40008000808 */
.L_x_40:
[----:B------:R-:W-:Y:S05]  /*1270*/  @P3 BREAK.RELIABLE B3 ;  /* 0x0000000000033942 */ /* 0x000fea0003800100 */
[----:B------:R-:W-:Y:S05]  /*1280*/  @P3 BRA `(.L_x_42) ;  /* 0x00000000000c3947 */ /* 0x000fea0003800000 */
[----:B------:R2:W-:Y:S02]  /*1290*/  STS [UR8+0x20], R3 ;  /* 0x00002003ff007988 */ /* 0x0005e40008000808 */
.L_x_41:
[----:B------:R-:W-:Y:S05]  /*12a0*/  BSYNC.RELIABLE B3 ;  /* 0x0000000000037941 */ /* 0x000fea0003800100 */
.L_x_39:
[----:B------:R2:W-:Y:S02]  /*12b0*/  @!P3 STS [UR8+0x24], R2 ;  /* 0x00002402ff00b988 */ /* 0x0005e40008000808 */
.L_x_42:
[----:B------:R-:W-:Y:S05]  /*12c0*/  BSYNC.RECONVERGENT B4 ;  /* 0x0000000000047941 */ /* 0x000fea0003800200 */
.L_x_38:
[----:B------:R-:W-:Y:S05]  /*12d0*/  WARPSYNC.ALL ;  /* 0x0000000000007948 */ /* 0x000fea0003800000 */
[----:B------:R-:W-:Y:S01]  /*12e0*/  NOP ;  /* 0x0000000000007918 */ /* 0x000fe20000000000 */
[----:B------:R-:W-:Y:S04]  /*12f0*/  BSSY.RECONVERGENT B4, `(.L_x_43) ;  /* 0x000000e000047945 */ /* 0x000fe80003800200 */
[----:B------:R-:W-:Y:S05]  /*1300*/  @P3 BRA `(.L_x_44) ;  /* 0x0000000000303947 */ /* 0x000fea0003800000 */
[----:B--23--:R-:W2:Y:S01]  /*1310*/  LDS R3, [UR8+0x34] ;  /* 0x00003408ff037984 */ /* 0x00cea20008000800 */
[----:B----4-:R-:W3:Y:S03]  /*1320*/  LDC.64 R4, c[0x0][0x3b8] ;  /* 0x0000ee00ff047b82 */ /* 0x010ee60000000a00 */
        /* <DEDUP_REMOVED lines=10> */
.L_x_44:
[----:B------:R-:W-:Y:S05]  /*13d0*/  BSYNC.RECONVERGENT B4 ;  /* 0x0000000000047941 */ /* 0x000fea0003800200 */
.L_x_43:
[----:B------:R-:W-:Y:S04]  /*13e0*/  BSSY.RECONVERGENT B5, `(.L_x_45) ;  /* 0x000001a000057945 */ /* 0x000fe80003800200 */
[----:B------:R-:W-:Y:S04]  /*13f0*/  BSSY.RELIABLE B4, `(.L_x_46) ;  /* 0x0000015000047945 */ /* 0x000fe80003800100 */
[----:B------:R-:W-:Y:S05]  /*1400*/  @P3 BRA `(.L_x_47) ;  /* 0x0000000000203947 */ /* 0x000fea0003800000 */
[----:B--23--:R-:W2:Y:S02]  /*1410*/  LDS R2, [UR8+0x34] ;  /* 0x00003408ff027984 */ /* 0x00cea40008000800 */
[----:B--2---:R-:W-:-:S05]  /*1420*/  LOP3.LUT R2, R2, 0x38, RZ, 0xb8, !PT ;  /* 0x0000003802027812 */ /* 0x004fca00078eb8ff */
[----:B------:R2:W-:Y:S01]  /*1430*/  STS [UR8+0x34], R2 ;  /* 0x00003402ff007988 */ /* 0x0005e20008000808 */
[----:B------:R-:W-:Y:S05]  /*1440*/  @P3 BRA `(.L_x_48) ;  /* 0x0000000000203947 */ /* 0x000fea0003800000 */
[----:B--2---:R-:W2:Y:S01]  /*1450*/  LDS R2, [UR8+0x8] ;  /* 0x00000808ff027984 */ /* 0x004ea20008000800 */
[----:B------:R-:W-:-:S05]  /*1460*/  IMAD.MOV.U32 R3, RZ, RZ, 0x780 ;  /* 0x00000780ff037424 */ /* 0x000fca00078e00ff */
[----:B--2---:R-:W-:-:S05]  /*1470*/  LOP3.LUT R2, R2, 0x300, R3, 0xd8, !PT ;  /* 0x0000030002027812 */ /* 0x004fca00078ed803 */
[----:B------:R2:W-:Y:S02]  /*1480*/  STS [UR8+0x8], R2 ;  /* 0x00000802ff007988 */ /* 0x0005e40008000808 */
.L_x_47:
[----:B------:R-:W-:Y:S05]  /*1490*/  @P3 BRA `(.L_x_49) ;  /* 0x0000000000283947 */ /* 0x000fea0003800000 */
[----:B--23--:R-:W2:Y:S02]  /*14a0*/  LDS R2, [UR8+0x8] ;  /* 0x00000808ff027984 */ /* 0x00cea40008000800 */
[----:B--2---:R-:W-:-:S05]  /*14b0*/  LOP3.LUT R2, R2, 0x1800, RZ, 0xb8, !PT ;  /* 0x0000180002027812 */ /* 0x004fca00078eb8ff */
[----:B------:R3:W-:Y:S02]  /*14c0*/  STS [UR8+0x8], R2 ;  /* 0x00000802ff007988 */ /* 0x0007e40008000808 */
.L_x_48:
[----:B------:R-:W-:Y:S05]  /*14d0*/  @P3 BREAK.RELIABLE B4 ;  /* 0x0000000000043942 */ /* 0x000fea0003800100 */
[----:B------:R-:W-:Y:S05]  /*14e0*/  @P3 BRA `(.L_x_50) ;  /* 0x0000000000243947 */ /* 0x000fea0003800000 */
[----:B--23--:R-:W2:Y:S01]  /*14f0*/  LDS R2, [UR8+0x8] ;  /* 0x00000808ff027984 */ /* 0x00cea20008000800 */
[----:B------:R-:W-:-:S05]  /*1500*/  IMAD.MOV.U32 R3, RZ, RZ, 0x6000 ;  /* 0x00006000ff037424 */ /* 0x000fca00078e00ff */
[----:B--2---:R-:W-:-:S04]  /*1510*/  LOP3.LUT R2, R2, 0x6000, R3, 0xd8, !PT ;  /* 0x0000600002027812 */ /* 0x004fc800078ed803 */
[----:B------:R-:W-:-:S05]  /*1520*/  LOP3.LUT R2, R2, 0x400000, RZ, 0xb8, !PT ;  /* 0x0040000002027812 */ /* 0x000fca00078eb8ff */
[----:B------:R2:W-:Y:S02]  /*1530*/  STS [UR8+0x8], R2 ;  /* 0x00000802ff007988 */ /* 0x0005e40008000808 */
.L_x_49:
[----:B------:R-:W-:Y:S05]  /*1540*/  BSYNC.RELIABLE B4 ;  /* 0x0000000000047941 */ /* 0x000fea0003800100 */
.L_x_46:
[----:B--23--:R-:W2:Y:S02]  /*1550*/  @!P3 LDS R2, [UR8+0x8] ;  /* 0x00000808ff02b984 */ /* 0x00cea40008000800 */
[----:B--2---:R-:W-:-:S05]  /*1560*/  @!P3 LOP3.LUT R2, R2, 0x8000, RZ, 0xb8, !PT ;  /* 0x000080000202b812 */ /* 0x004fca00078eb8ff */
[----:B------:R2:W-:Y:S02]  /*1570*/  @!P3 STS [UR8+0x8], R2 ;  /* 0x00000802ff00b988 */ /* 0x0005e40008000808 */
.L_x_50:
[----:B------:R-:W-:Y:S05]  /*1580*/  BSYNC.RECONVERGENT B5 ;  /* 0x0000000000057941 */ /* 0x000fea0003800200 */
.L_x_45:
[----:B------:R-:W-:Y:S05]  /*1590*/  WARPSYNC.ALL ;  /* 0x0000000000007948 */ /* 0x000fea0003800000 */
[----:B------:R-:W-:Y:S01]  /*15a0*/  NOP ;  /* 0x0000000000007918 */ /* 0x000fe20000000000 */
[----:B------:R-:W-:-:S04]  /*15b0*/  UIADD3 UR4, UPT, UPT, UR4, 0x100, URZ ;  /* 0x0000010004047890 */ /* 0x000fc8000fffe0ff */
[----:B------:R-:W-:-:S04]  /*15c0*/  UIADD3 UR14, UP0, UPT, UR4, UR14, URZ ;  /* 0x0000000e040e7290 */ /* 0x000fc8000ff1e0ff */
[----:B------:R-:W-:Y:S01]  /*15d0*/  ULEA.HI.X.SX32 UR15, UR4, UR15, 0x1, UP0 ;  /* 0x0000000f040f7291 */ /* 0x000fe200080f0eff */
[----:B------:R-:W-:Y:S11]  /*15e0*/  @P0 BRA `(.L_x_51) ;  /* 0x0000000000300947 */ /* 0x000ff60003800000 */
[----:B--23--:R-:W2:Y:S01]  /*15f0*/  S2R R2, SR_LANEID ;  /* 0x0000000000027919 */ /* 0x00cea20000000000 */
[----:B------:R-:W-:Y:S05]  /*1600*/  WARPSYNC.ALL ;  /* 0x0000000000007948 */ /* 0x000fea0003800000 */
[----:B------:R-:W-:Y:S01]  /*1610*/  NOP ;  /* 0x0000000000007918 */ /* 0x000fe20000000000 */
[----:B--2-4-:R-:W-:-:S05]  /*1620*/  IMAD.SHL.U32 R4, R2, 0x4, RZ ;  /* 0x0000000402047824 */ /* 0x014fca00078e00ff */
[----:B------:R-:W2:Y:S01]  /*1630*/  LDS R5, [R4+UR8] ;  /* 0x0000000804057984 */ /* 0x000ea20008000800 */
[----:B------:R-:W-:-:S05]  /*1640*/  IADD3 R2, P1, PT, R4, UR14, RZ ;  /* 0x0000000e04027c10 */ /* 0x000fca000ff3e0ff */
[----:B------:R-:W-:-:S05]  /*1650*/  IMAD.X R3, RZ, RZ, UR15, P1 ;  /* 0x0000000fff037e24 */ /* 0x000fca00088e06ff */
[----:B--2---:R2:W3:Y:S01]  /*1660*/  ATOMG.E.EXCH.STRONG.GPU PT, RZ, [R2], R5 ;  /* 0x0000000502ff73a8 */ /* 0x0044e200041ee100 */
[----:B------:R-:W-:-:S04]  /*1670*/  DEPBAR {5,4,3,2,1,0} ;  /* 0x0000003f0000791a */ /* 0x000fc80000000000 */
[----:B------:R-:W4:Y:S02]  /*1680*/  CCTL.E.C.LDCU.IV.DEEP [UR14] ;  /* 0x000000000e007540 */ /* 0x000f240009c08000 */
[----:B----4-:R2:W-:Y:S01]  /*1690*/  UTMACCTL.IV [UR14] ;  /* 0x000000000e0079b9 */ /* 0x0105e20008000000 */
[----:B------:R-:W-:Y:S01]  /*16a0*/  NOP ;  /* 0x0000000000007918 */ /* 0x000fe20000000000 */
.L_x_51:
[----:B------:R-:W-:Y:S05]  /*16b0*/  @P0 BRA `(.L_x_52) ;  /* 0x00000000000c0947 */ /* 0x000fea0003800000 */
[----:B------:R0:W-:Y:S01]  /*16c0*/  UTMACMDFLUSH ;  /* 0x00000000000079b7 */ /* 0x0001e20000000000 */
[----:B------:R-:W-:Y:S05]  /*16d0*/  @P0 BRA `(.L_x_52) ;  /* 0x0000000000040947 */ /* 0x000fea0003800000 */
[----:B------:R-:W-:-:S04]  /*16e0*/  DEPBAR.LE SB0, 0x0 ;  /* 0x000080000000791a */ /* 0x000fc80000000000 */
.L_x_52:
[----:B------:R-:W-:Y:S05]  /*16f0*/  WARPSYNC.ALL ;  /* 0x0000000000007948 */ /* 0x000fea0003800000 */
[----:B------:R-:W-:Y:S01]  /*1700*/  NOP ;  /* 0x0000000000007918 */ /* 0x000fe20000000000 */
[----:B---3--:R-:W-:Y:S01]  /*1710*/  BAR.SYNC.DEFER_BLOCKING 0x0 ;  /* 0x0000000000007b1d */ /* 0x008fe20000010000 */
[----:B------:R-:W-:Y:S01]  /*1720*/  ISETP.GE.AND P0, PT, R6, 0x1, PT ;  /* 0x000000010600780c */ /* 0x000fe20003f06270 */
[----:B------:R-:W-:Y:S01]  /*1730*/  USHF.L.U32 UR11, UR11, 0x6, URZ ;  /* 0x000000060b0b7899 */ /* 0x000fe200080006ff */
[----:B--2---:R-:W-:Y:S01]  /*1740*/  SHF.R.U32.HI R2, RZ, 0x5, R0 ;  /* 0x00000005ff027819 */ /* 0x004fe20000011600 */
[----:B------:R-:W-:-:S02]  /*1750*/  USHF.L.U32 UR31, UR9, 0x6, URZ ;  /* 0x00000006091f7899 */ /* 0x000fc400080006ff */
[----:B------:R-:W-:Y:S01]  /*1760*/  VOTEU.ALL UP0, P3 ;  /* 0x0000000000ff7886 */ /* 0x000fe20001800000 */
[----:B------:R-:W-:Y:S01]  /*1770*/  UMOV UR4, 0x1 ;  /* 0x0000000100047882 */ /* 0x000fe20000000000 */
[----:B------:R-:W-:Y:S01]  /*1780*/  VOTEU.ALL UP1, P3 ;  /* 0x0000000000ff7886 */ /* 0x000fe20001820000 */
[----:B------:R-:W-:Y:S02]  /*1790*/  R2UR UR24, R2 ;  /* 0x00000000021872ca */ /* 0x000fe400000e0000 */
[----:B------:R-:W-:-:S04]  /*17a0*/  @!UP0 UIADD3 UR16, UPT, UPT, -UR4, 0x100000, URZ ;  /* 0x0010000004108890 */ /* 0x000fc8000fffe1ff */
[----:B------:R-:W-:Y:S02]  /*17b0*/  @!UP0 USHF.L.U32 UR17, UR16, 0xb, URZ ;  /* 0x0000000b10118899 */ /* 0x000fe400080006ff */
[----:B------:R-:W-:Y:S02]  /*17c0*/  @!UP0 USHF.L.U32 UR16, UR16, 0x1, URZ ;  /* 0x0000000110108899 */ /* 0x000fe400080006ff */
[----:B------:R-:W-:-:S04]  /*17d0*/  @!UP0 UIADD3 UR4, UPT, UPT, -UR4, 0x100000, URZ ;  /* 0x0010000004048890 */ /* 0x000fc8000fffe1ff */
[----:B------:R-:W-:Y:S02]  /*17e0*/  @!UP0 USHF.L.U32 UR5, UR4, 0xb, URZ ;  /* 0x0000000b04058899 */ /* 0x000fe400080006ff */
[----:B------:R-:W-:Y:S01]  /*17f0*/  @!UP0 USHF.L.U32 UR4, UR4, 0x1, URZ ;  /* 0x0000000104048899 */ /* 0x000fe200080006ff */
[----:B------:R-:W-:Y:S01]  /*1800*/  VOTEU.ALL UP0, P3 ;  /* 0x0000000000ff7886 */ /* 0x000fe20001800000 */
[----:B------:R-:W2:Y:S04]  /*1810*/  FENCE.VIEW.ASYNC.S ;  /* 0x00000000000073c6 */ /* 0x000ea80000000000 */
[----:B--2---:R2:W3:Y:S06]  /*1820*/  @!UP0 SYNCS.EXCH.64 URZ, [UR8+0x4000], UR16 ;  /* 0x0040001008ff85b2 */ /* 0x0044ec0008000100 */
[----:B------:R2:W4:Y:S01]  /*1830*/  @!UP1 SYNCS.EXCH.64 URZ, [UR8+0x4010], UR4 ;  /* 0x0040100408ff95b2 */ /* 0x0005220008000100 */
[----:B------:R-:W-:Y:S05]  /*1840*/  @!P0 BRA `(.L_x_53) ;  /* 0x0000000400f08947 */ /* 0x000fea0003800000 */
[----:B---34-:R-:W-:Y:S01]  /*1850*/  BAR.SYNC.DEFER_BLOCKING 0x0 ;  /* 0x0000000000007b1d */ /* 0x018fe20000010000 */
[----:B------:R-:W-:Y:S01]  /*1860*/  @!P3 IMAD.MOV.U32 R2, RZ, RZ, 0x4000 ;  /* 0x00004000ff02b424 */ /* 0x000fe200078e00ff */
[----:B------:R-:W-:Y:S02]  /*1870*/  ELECT P1, URZ, PT ;  /* 0x0000000000ff782f */ /* 0x000fe40003820000 */
[----:B------:R-:W-:Y:S02]  /*1880*/  ELECT P0, URZ, PT ;  /* 0x0000000000ff782f */ /* 0x000fe40003800000 */
[C---:B------:R-:W-:Y:S01]  /*1890*/  ISETP.LT.U32.AND P1, PT, R36.reuse, 0x20, P1 ;  /* 0x000000202400780c */ /* 0x040fe20000f21070 */
[----:B------:R-:W-:Y:S01]  /*18a0*/  UIADD3 UR28, UPT, UPT, UR8, 0x2000, URZ ;  /* 0x00002000081c7890 */ /* 0x000fe2000fffe0ff */
[----:B------:R-:W-:Y:S01]  /*18b0*/  ISETP.LT.U32.AND P0, PT, R36, 0x20, P0 ;  /* 0x000000202400780c */ /* 0x000fe20000701070 */
[----:B--2---:R-:W-:Y:S02]  /*18c0*/  USHF.R.U32.HI UR16, URZ, 0x4, UR8 ;  /* 0x00000004ff107899 */ /* 0x004fe40008011608 */
[----:B------:R-:W-:-:S02]  /*18d0*/  USHF.R.U32.HI UR18, URZ, 0x4, UR28 ;  /* 0x00000004ff127899 */ /* 0x000fc4000801161c */
[----:B------:R-:W-:Y:S02]  /*18e0*/  USGXT.U32 UR16, UR16, 0xe ;  /* 0x0000000e1010789a */ /* 0x000fe40008000000 */
[----:B------:R-:W-:Y:S01]  /*18f0*/  USGXT.U32 UR18, UR18, 0xe ;  /* 0x0000000e1212789a */ /* 0x000fe20008000000 */
[----:B------:R-:W-:Y:S01]  /*1900*/  UMOV UR4, URZ ;  /* 0x000000ff00047c82 */ /* 0x000fe20008000000 */
[----:B------:R-:W-:Y:S02]  /*1910*/  UMOV UR17, 0x40004040 ;  /* 0x4000404000117882 */ /* 0x000fe40000000000 */
[----:B------:R-:W-:Y:S01]  /*1920*/  VOTEU.ANY UP0, P1 ;  /* 0x0000000000ff7886 */ /* 0x000fe20000800100 */
[----:B------:R-:W-:Y:S01]  /*1930*/  VOTEU.ANY UP2, P1 ;  /* 0x0000000000ff7886 */ /* 0x000fe20000840100 */
[----:B------:R-:W-:Y:S01]  /*1940*/  VOTEU.ANY UP1, P0 ;  /* 0x0000000000ff7886 */ /* 0x000fe20000020100 */
[----:B------:R-:W-:Y:S01]  /*1950*/  VOTEU.ANY UP3, P0 ;  /* 0x0000000000ff7886 */ /* 0x000fe20000060100 */
[----:B------:R-:W-:Y:S01]  /*1960*/  UMOV UR19, 0x40004040 ;  /* 0x4000404000137882 */ /* 0x000fe20000000000 */
[----:B------:R2:W-:Y:S01]  /*1970*/  @!P3 SYNCS.ARRIVE.TRANS64 RZ, [UR8+0x4000], R2 ;  /* 0x00400002ffffb9a7 */ /* 0x0005e20008000008 */
[----:B------:R3:W-:Y:S06]  /*1980*/  MEMBAR.ALL.CTA ;  /* 0x0000000000007992 */ /* 0x0007ec0000008000 */
[----:B---3--:R-:W3:Y:S01]  /*1990*/  FENCE.VIEW.ASYNC.S ;  /* 0x00000000000073c6 */ /* 0x008ee20000000000 */
[----:B------:R-:W-:Y:S01]  /*19a0*/  @UP0 UIADD3 UR9, UPT, UPT, UR8, 0x4000, URZ ;  /* 0x0000400008090890 */ /* 0x000fe2000fffe0ff */
[----:B------:R-:W-:Y:S01]  /*19b0*/  @UP0 UMOV UR10, URZ ;  /* 0x000000ff000a0c82 */ /* 0x000fe20008000000 */
[----:B------:R-:W-:Y:S01]  /*19c0*/  @UP1 UIADD3 UR29, UPT, UPT, UR8, 0x4000, URZ ;  /* 0x00004000081d1890 */ /* 0x000fe2000fffe0ff */
[----:B------:R-:W-:Y:S01]  /*19d0*/  @UP1 UMOV UR30, URZ ;  /* 0x000000ff001e1c82 */ /* 0x000fe20008000000 */
[----:B------:R-:W-:-:S02]  /*19e0*/  UIADD3 UR20, UP0, UPT, UR16, 0x2, URZ ;  /* 0x0000000210147890 */ /* 0x000fc4000ff1e0ff */
[----:B------:R-:W-:Y:S02]  /*19f0*/  UIADD3 UR22, UP1, UPT, UR18, 0x2, URZ ;  /* 0x0000000212167890 */ /* 0x000fe4000ff3e0ff */
[----:B------:R-:W-:Y:S02]  /*1a00*/  UIADD3.X UR21, UPT, UPT, UR4, 0x40004040, URZ, UP0, !UPT ;  /* 0x4000404004157890 */ /* 0x000fe400087fe4ff */
[----:B------:R-:W-:Y:S02]  /*1a10*/  UIADD3.X UR23, UPT, UPT, UR4, 0x40004040, URZ, UP1, !UPT ;  /* 0x4000404004177890 */ /* 0x000fe40008ffe4ff */
[----:B------:R-:W-:Y:S02]  /*1a20*/  UIADD3.64 UR26, UPT, UPT, UR20, 0x2, URZ ;  /* 0x00000002141a7897 */ /* 0x000fe4000fffe0ff */
[----:B------:R-:W-:Y:S02]  /*1a30*/  UIADD3.64 UR34, UPT, UPT, UR20, 0x4, URZ ;  /* 0x0000000414227897 */ /* 0x000fe4000fffe0ff */
[----:B------:R-:W-:-:S02]  /*1a40*/  UIADD3.64 UR32, UPT, UPT, UR22, 0x2, URZ ;  /* 0x0000000216207897 */ /* 0x000fc4000fffe0ff */
[----:B------:R-:W-:Y:S02]  /*1a50*/  UIADD3.64 UR36, UPT, UPT, UR22, 0x4, URZ ;  /* 0x0000000416247897 */ /* 0x000fe4000fffe0ff */
[----:B------:R-:W-:Y:S01]  /*1a60*/  UISETP.NE.U32.AND UP0, UPT, UR24, URZ, UPT ;  /* 0x000000ff1800728c */ /* 0x000fe2000bf05070 */
[----:B---3--:R-:W-:Y:S06]  /*1a70*/  BAR.SYNC.DEFER_BLOCKING 0x0 ;  /* 0x0000000000007b1d */ /* 0x008fec0000010000 */
[----:B------:R2:W-:Y:S02]  /*1a80*/  @UP2 UTMALDG.2D [UR8], [UR6] ;  /* 0x00000008060025b4 */ /* 0x0005e40008008000 */
[----:B------:R-:W-:Y:S06]  /*1a90*/  BAR.SYNC.DEFER_BLOCKING 0x0 ;  /* 0x0000000000007b1d */ /* 0x000fec0000010000 */
[----:B------:R2:W-:Y:S02]  /*1aa0*/  @UP3 UTMALDG.2D [UR28], [UR12] ;  /* 0x0000001c0c0035b4 */ /* 0x0005e40008008000 */
[----:B------:R-:W-:Y:S06]  /*1ab0*/  BAR.SYNC.DEFER_BLOCKING 0x0 ;  /* 0x0000000000007b1d */ /* 0x000fec0000010000 */
[----:B------:R-:W3:Y:S02]  /*1ac0*/  SYNCS.PHASECHK.TRANS64.TRYWAIT P0, [UR8+0x4000], RZ ;  /* 0x004000ffff0075a7 */ /* 0x000ee40008001108 */
[----:B--23--:R-:W-:Y:S05]  /*1ad0*/  @!P0 BRA `(.L_x_54) ;  /* 0x0000000800dc8947 */ /* 0x00cfea0003800000 */
.L_x_66:
[----:B------:R-:W-:Y:S05]  /*1ae0*/  BRA.U UP0, `(.L_x_55) ;  /* 0x0000000100347547 */ /* 0x000fea000b800000 */
[----:B------:R-:W-:Y:S01]  /*1af0*/  UMOV UR4, 0x0 ;  /* 0x0000000000047882 */ /* 0x000fe20000000000 */
[----:B------:R-:W-:Y:S01]  /*1b00*/  UMOV UR5, 0x4100010 ;  /* 0x0410001000057882 */ /* 0x000fe20000000000 */
[----:B------:R-:W-:Y:S01]  /*1b10*/  UMOV UR28, 0x0 ;  /* 0x00000000001c7882 */ /* 0x000fe20000000000 */
[----:B------:R-:W-:Y:S01]  /*1b20*/  UMOV UR29, 0x4100010 ;  /* 0x04100010001d7882 */ /* 0x000fe20000000000 */
[----:B------:R-:W-:Y:S01]  /*1b30*/  UMOV UR38, 0x0 ;  /* 0x0000000000267882 */ /* 0x000fe20000000000 */
[----:B------:R-:W-:Y:S01]  /*1b40*/  UMOV UR39, 0x4100010 ;  /* 0x0410001000277882 */ /* 0x000fe20000000000 */
[----:B------:R2:W-:Y:S01]  /*1b50*/  UTCHMMA gdesc[UR16], gdesc[UR18], tmem[UR25], tmem[UR4], idesc[UR5], !UPT ;  /* 0x00ff0412100075ea */ /* 0x0005e2000f800019 */
[----:B------:R-:W-:Y:S01]  /*1b60*/  UMOV UR40, 0x0 ;  /* 0x0000000000287882 */ /* 0x000fe20000000000 */
[----:B------:R-:W-:Y:S01]  /*1b70*/  UMOV UR41, 0x4100010 ;  /* 0x0410001000297882 */ /* 0x000fe20000000000 */
[----:B------:R2:W-:Y:S01]  /*1b80*/  UTCHMMA gdesc[UR20], gdesc[UR22], tmem[UR25], tmem[UR28], idesc[UR29], UPT ;  /* 0x00ff1c16140075ea */ /* 0x0005e2000b800019 */
[----:B------:R2:W-:Y:S01]  /*1b90*/  UTCHMMA gdesc[UR26], gdesc[UR32], tmem[UR25], tmem[UR38], idesc[UR39], UPT ;  /* 0x00ff26201a0075ea */ /* 0x0005e2000b800019 */
[----:B------:R2:W-:Y:S01]  /*1ba0*/  UTCHMMA gdesc[UR34], gdesc[UR36], tmem[UR25], tmem[UR40], idesc[UR41], UPT ;  /* 0x00ff2824220075ea */ /* 0x0005e2000b800019 */
[----:B------:R-:W-:Y:S01]  /*1bb0*/  NOP ;  /* 0x0000000000007918 */ /* 0x000fe20000000000 */
.L_x_55:
[----:B------:R-:W-:Y:S01]  /*1bc0*/  ELECT P0, URZ, PT ;  /* 0x0000000000ff782f */ /* 0x000fe20003800000 */
[----:B--2---:R-:W-:-:S03]  /*1bd0*/  UIADD3 UR4, UPT, UPT, UR8, 0x4010, URZ ;  /* 0x0000401008047890 */ /* 0x004fc6000fffe0ff */
[----:B------:R-:W-:Y:S01]  /*1be0*/  ISETP.LT.U32.AND P0, PT, R36, 0x20, P0 ;  /* 0x000000202400780c */ /* 0x000fe20000701070 */
[----:B------:R-:W-:-:S12]  /*1bf0*/  UMOV UR5, URZ ;  /* 0x000000ff00057c82 */ /* 0x000fd80008000000 */
[----:B------:R-:W-:Y:S01]  /*1c00*/  VOTEU.ANY UP0, P0 ;  /* 0x0000000000ff7886 */ /* 0x000fe20000000100 */
[----:B------:R-:W-:Y:S01]  /*1c10*/  VOTEU.ANY UP1, P0 ;  /* 0x0000000000ff7886 */ /* 0x000fe20000020100 */
[----:B------:R-:W-:-:S03]  /*1c20*/  ISETP.GE.U32.AND P0, PT, R6, 0x41, PT ;  /* 0x000000410600780c */ /* 0x000fc60003f06070 */
[----:B------:R-:W-:Y:S02]  /*1c30*/  @UP0 UMOV UR9, UR4 ;  /* 0x0000000400090c82 */ /* 0x000fe40008000000 */
[----:B------:R2:W-:Y:S01]  /*1c40*/  @UP1 UTCBAR [UR9], URZ ;  /* 0x000000ff090013e9 */ /* 0x0005e200080000ff */
[----:B------:R-:W-:Y:S06]  /*1c50*/  BAR.SYNC.DEFER_BLOCKING 0x0 ;  /* 0x0000000000007b1d */ /* 0x000fec0000010000 */
[----:B------:R-:W3:Y:S02]  /*1c60*/  SYNCS.PHASECHK.TRANS64.TRYWAIT P1, [UR8+0x4010], RZ ;  /* 0x004010ffff0075a7 */ /* 0x000ee40008021108 */
[----:B--23--:R-:W-:Y:S05]  /*1c70*/  @!P1 BRA `(.L_x_56) ;  /* 0x0000000800809947 */ /* 0x00cfea0003800000 */
.L_x_67:
[----:B------:R-:W-:Y:S05]  /*1c80*/  @!P0 BRA `(.L_x_53) ;  /* 0x0000000000e08947 */ /* 0x000fea0003800000 */
[----:B------:R-:W-:Y:S01]  /*1c90*/  IMAD.MOV.U32 R2, RZ, RZ, 0x1 ;  /* 0x00000001ff027424 */ /* 0x000fe200078e00ff */
[----:B------:R-:W2:Y:S01]  /*1ca0*/  LDCU UR44, c[0x0][0x3a0] ;  /* 0x00007400ff2c77ac */ /* 0x000ea20008000800 */
[----:B------:R-:W-:-:S05]  /*1cb0*/  UMOV UR10, 0x40 ;  /* 0x00000040000a7882 */ /* 0x000fca0000000000 */
.L_x_60:
[----:B------:R-:W-:Y:S01]  /*1cc0*/  BAR.SYNC.DEFER_BLOCKING 0x0 ;  /* 0x0000000000007b1d */ /* 0x000fe20000010000 */
[----:B------:R-:W-:Y:S01]  /*1cd0*/  @!P3 IMAD.MOV.U32 R3, RZ, RZ, 0x4000 ;  /* 0x00004000ff03b424 */ /* 0x000fe200078e00ff */
[----:B------:R-:W-:Y:S02]  /*1ce0*/  ELECT P1, URZ, PT ;  /* 0x0000000000ff782f */ /* 0x000fe40003820000 */
[----:B------:R-:W-:Y:S02]  /*1cf0*/  ELECT P0, URZ, PT ;  /* 0x0000000000ff782f */ /* 0x000fe40003800000 */
[C---:B------:R-:W-:Y:S01]  /*1d00*/  ISETP.LT.U32.AND P1, PT, R36.reuse, 0x20, P1 ;  /* 0x000000202400780c */ /* 0x040fe20000f21070 */
[----:B------:R-:W-:Y:S01]  /*1d10*/  UMOV UR30, UR10 ;  /* 0x0000000a001e7c82 */ /* 0x000fe20008000000 */
[----:B------:R-:W-:-:S11]  /*1d20*/  ISETP.LT.U32.AND P0, PT, R36, 0x20, P0 ;  /* 0x000000202400780c */ /* 0x000fd60000701070 */
[----:B------:R-:W-:Y:S02]  /*1d30*/  VOTEU.ANY UP0, P1 ;  /* 0x0000000000ff7886 */ /* 0x000fe40000800100 */
[----:B------:R-:W-:Y:S01]  /*1d40*/  VOTEU.ANY UP1, P0 ;  /* 0x0000000000ff7886 */ /* 0x000fe20000020100 */
[----:B------:R3:W-:Y:S01]  /*1d50*/  @!P3 SYNCS.ARRIVE.TRANS64 RZ, [UR8+0x4000], R3 ;  /* 0x00400003ffffb9a7 */ /* 0x0007e20008000008 */
[----:B------:R4:W-:Y:S06]  /*1d60*/  MEMBAR.ALL.CTA ;  /* 0x0000000000007992 */ /* 0x0009ec0000008000 */
[----:B----4-:R-:W4:Y:S01]  /*1d70*/  FENCE.VIEW.ASYNC.S ;  /* 0x00000000000073c6 */ /* 0x010f220000000000 */
[----:B------:R-:W-:Y:S01]  /*1d80*/  @UP0 UIADD3 UR9, UPT, UPT, UR8, 0x4000, URZ ;  /* 0x0000400008090890 */ /* 0x000fe2000fffe0ff */
[----:B----4-:R-:W-:Y:S01]  /*1d90*/  VOTEU.ANY UP0, P1 ;  /* 0x0000000000ff7886 */ /* 0x010fe20000800100 */
[----:B------:R-:W-:-:S02]  /*1da0*/  @UP1 UIADD3 UR28, UPT, UPT, UR8, 0x2000, URZ ;  /* 0x00002000081c1890 */ /* 0x000fc4000fffe0ff */
[----:B------:R-:W-:Y:S01]  /*1db0*/  @UP1 UIADD3 UR29, UPT, UPT, UR8, 0x4000, URZ ;  /* 0x00004000081d1890 */ /* 0x000fe2000fffe0ff */
[----:B---3--:R-:W-:Y:S01]  /*1dc0*/  IMAD.U32 R3, R2, -0x80000000, RZ ;  /* 0x8000000002037824 */ /* 0x008fe200078e00ff */
[----:B------:R-:W-:Y:S01]  /*1dd0*/  VOTEU.ANY UP1, P0 ;  /* 0x0000000000ff7886 */ /* 0x000fe20000020100 */
[----:B------:R-:W-:Y:S06]  /*1de0*/  BAR.SYNC.DEFER_BLOCKING 0x0 ;  /* 0x0000000000007b1d */ /* 0x000fec0000010000 */
[----:B------:R3:W-:Y:S01]  /*1df0*/  @UP0 UTMALDG.2D [UR8], [UR6] ;  /* 0x00000008060005b4 */ /* 0x0007e20008008000 */
[----:B------:R-:W-:Y:S01]  /*1e00*/  UISETP.NE.U32.AND UP0, UPT, UR24, URZ, UPT ;  /* 0x000000ff1800728c */ /* 0x000fe2000bf05070 */
[----:B------:R-:W-:Y:S06]  /*1e10*/  BAR.SYNC.DEFER_BLOCKING 0x0 ;  /* 0x0000000000007b1d */ /* 0x000fec0000010000 */
[----:B------:R3:W-:Y:S02]  /*1e20*/  @UP1 UTMALDG.2D [UR28], [UR12] ;  /* 0x0000001c0c0015b4 */ /* 0x0007e40008008000 */
[----:B------:R-:W-:Y:S06]  /*1e30*/  BAR.SYNC.DEFER_BLOCKING 0x0 ;  /* 0x0000000000007b1d */ /* 0x000fec0000010000 */
[----:B------:R-:W4:Y:S02]  /*1e40*/  SYNCS.PHASECHK.TRANS64.TRYWAIT P0, [UR8+0x4000], R3 ;  /* 0x00400003ff0075a7 */ /* 0x000f240008001108 */
[----:B---34-:R-:W-:Y:S05]  /*1e50*/  @!P0 BRA `(.L_x_57) ;  /* 0x0000000800148947 */ /* 0x018fea0003800000 */
.L_x_68:
[----:B------:R-:W-:Y:S05]  /*1e60*/  BRA.U UP0, `(.L_x_58) ;  /* 0x0000000100347547 */ /* 0x000fea000b800000 */
[----:B------:R-:W-:Y:S01]  /*1e70*/  UMOV UR28, 0x0 ;  /* 0x00000000001c7882 */ /* 0x000fe20000000000 */
[----:B------:R-:W-:Y:S01]  /*1e80*/  UMOV UR29, 0x4100010 ;  /* 0x04100010001d7882 */ /* 0x000fe20000000000 */
[----:B------:R-:W-:Y:S01]  /*1e90*/  UMOV UR38, 0x0 ;  /* 0x0000000000267882 */ /* 0x000fe20000000000 */
[----:B------:R-:W-:Y:S01]  /*1ea0*/  UMOV UR39, 0x4100010 ;  /* 0x0410001000277882 */ /* 0x000fe20000000000 */
[----:B------:R-:W-:Y:S01]  /*1eb0*/  UMOV UR40, 0x0 ;  /* 0x0000000000287882 */ /* 0x000fe20000000000 */
[----:B------:R-:W-:Y:S01]  /*1ec0*/  UMOV UR41, 0x4100010 ;  /* 0x0410001000297882 */ /* 0x000fe20000000000 */
[----:B------:R3:W-:Y:S01]  /*1ed0*/  UTCHMMA gdesc[UR16], gdesc[UR18], tmem[UR25], tmem[UR28], idesc[UR29], UPT ;  /* 0x00ff1c12100075ea */ /* 0x0007e2000b800019 */
[----:B------:R-:W-:Y:S01]  /*1ee0*/  UMOV UR42, 0x0 ;  /* 0x00000000002a7882 */ /* 0x000fe20000000000 */
[----:B------:R-:W-:Y:S01]  /*1ef0*/  UMOV UR43, 0x4100010 ;  /* 0x04100010002b7882 */ /* 0x000fe20000000000 */
[----:B------:R3:W-:Y:S01]  /*1f00*/  UTCHMMA gdesc[UR20], gdesc[UR22], tmem[UR25], tmem[UR38], idesc[UR39], UPT ;  /* 0x00ff2616140075ea */ /* 0x0007e2000b800019 */
[----:B------:R3:W-:Y:S01]  /*1f10*/  UTCHMMA gdesc[UR26], gdesc[UR32], tmem[UR25], tmem[UR40], idesc[UR41], UPT ;  /* 0x00ff28201a0075ea */ /* 0x0007e2000b800019 */
[----:B------:R3:W-:Y:S01]  /*1f20*/  UTCHMMA gdesc[UR34], gdesc[UR36], tmem[UR25], tmem[UR42], idesc[UR43], UPT ;  /* 0x00ff2a24220075ea */ /* 0x0007e2000b800019 */
[----:B------:R-:W-:Y:S01]  /*1f30*/  NOP ;  /* 0x0000000000007918 */ /* 0x000fe20000000000 */
.L_x_58:
[----:B------:R-:W-:-:S04]  /*1f40*/  ELECT P0, URZ, PT ;  /* 0x0000000000ff782f */ /* 0x000fc80003800000 */
[----:B------:R-:W-:-:S13]  /*1f50*/  ISETP.LT.U32.AND P0, PT, R36, 0x20, P0 ;  /* 0x000000202400780c */ /* 0x000fda0000701070 */
[----:B------:R-:W-:Y:S01]  /*1f60*/  VOTEU.ANY UP0, P0 ;  /* 0x0000000000ff7886 */ /* 0x000fe20000000100 */
[----:B------:R-:W-:-:S04]  /*1f70*/  VOTEU.ANY UP1, P0 ;  /* 0x0000000000ff7886 */ /* 0x000fc80000020100 */
[----:B------:R-:W-:Y:S02]  /*1f80*/  @UP0 UMOV UR9, UR4 ;  /* 0x0000000400090c82 */ /* 0x000fe40008000000 */
[----:B------:R4:W-:Y:S01]  /*1f90*/  @UP1 UTCBAR [UR9], URZ ;  /* 0x000000ff090013e9 */ /* 0x0009e200080000ff */
[----:B------:R-:W-:Y:S06]  /*1fa0*/  BAR.SYNC.DEFER_BLOCKING 0x0 ;  /* 0x0000000000007b1d */ /* 0x000fec0000010000 */
[----:B------:R-:W3:Y:S02]  /*1fb0*/  SYNCS.PHASECHK.TRANS64.TRYWAIT P0, [UR8+0x4010], R3 ;  /* 0x00401003ff0075a7 */ /* 0x000ee40008001108 */
[----:B---34-:R-:W-:Y:S05]  /*1fc0*/  @!P0 BRA `(.L_x_59) ;  /* 0x0000000400c48947 */ /* 0x018fea0003800000 */
.L_x_69:
[----:B------:R-:W-:Y:S01]  /*1fd0*/  UIADD3 UR10, UPT, UPT, UR10, 0x40, URZ ;  /* 0x000000400a0a7890 */ /* 0x000fe2000fffe0ff */
[----:B------:R-:W-:-:S03]  /*1fe0*/  LOP3.LUT R2, R2, 0x1, RZ, 0x3c, !PT ;  /* 0x0000000102027812 */ /* 0x000fc600078e3cff */
[----:B--2---:R-:W-:-:S09]  /*1ff0*/  UISETP.GE.AND UP0, UPT, UR10, UR44, UPT ;  /* 0x0000002c0a00728c */ /* 0x004fd2000bf06270 */
[----:B------:R-:W-:Y:S05]  /*2000*/  BRA.U !UP0, `(.L_x_60) ;  /* 0xfffffffd082c7547 */ /* 0x000fea000b83ffff */
.L_x_53:
[----:B---34-:R-:W-:Y:S01]  /*2010*/  BAR.SYNC.DEFER_BLOCKING 0x0 ;  /* 0x0000000000007b1d */ /* 0x018fe20000010000 */
[----:B------:R-:W-:-:S05]  /*2020*/  IMAD.SHL.U32 R2, R0, 0x40, RZ ;  /* 0x0000004000027824 */ /* 0x000fca00078e00ff */
[----:B------:R-:W-:Y:S04]  /*2030*/  BSSY.RECONVERGENT B5, `(.L_x_61) ;  /* 0x0000004000057945 */ /* 0x000fe80003800200 */
[----:B------:R-:W-:Y:S05]  /*2040*/  @P3 BRA `(.L_x_62) ;  /* 0x0000000000083947 */ /* 0x000fea0003800000 */
[----:B------:R-:W3:Y:S02]  /*2050*/  SYNCS.CCTL.IV [UR8+0x4000] ;  /* 0x00400000ff0079b1 */ /* 0x000ee40008000008 */
[----:B---3--:R-:W3:Y:S02]  /*2060*/  SYNCS.CCTL.IV [UR8+0x4010] ;  /* 0x00401000ff0079b1 */ /* 0x008ee40008000008 */
.L_x_62:
[----:B--2---:R-:W-:Y:S05]  /*2070*/  BSYNC.RECONVERGENT B5 ;  /* 0x0000000000057941 */ /* 0x004fea0003800200 */
.L_x_61:
[----:B------:R-:W-:Y:S01]  /*2080*/  USHF.L.U32 UR24, UR24, 0x15, URZ ;  /* 0x0000001518187899 */ /* 0x000fe200080006ff */
[----:B------:R-:W-:Y:S01]  /*2090*/  IMAD.SHL.U32 R3, R0, 0x10, RZ ;  /* 0x0000001000037824 */ /* 0x000fe200078e00ff */
[----:B------:R-:W-:Y:S01]  /*20a0*/  LOP3.LUT R2, R2, 0x1800, RZ, 0xc0, !PT ;  /* 0x0000180002027812 */ /* 0x000fe200078ec0ff */
[C---:B------:R-:W-:Y:S01]  /*20b0*/  IMAD.SHL.U32 R4, R0.reuse, 0x4, RZ ;  /* 0x0000000400047824 */ /* 0x040fe200078e00ff */
[----:B------:R-:W-:Y:S01]  /*20c0*/  ULOP3.LUT UR24, UR24, 0x600000, URZ, 0xc0, !UPT ;  /* 0x0060000018187892 */ /* 0x000fe2000f8ec0ff */
[----:B------:R-:W-:Y:S01]  /*20d0*/  IMAD.SHL.U32 R0, R0, 0x80, RZ ;  /* 0x0000008000007824 */ /* 0x000fe200078e00ff */
[----:B------:R-:W-:Y:S02]  /*20e0*/  LOP3.LUT R3, R2, 0x70, R3, 0xf8, !PT ;  /* 0x0000007002037812 */ /* 0x000fe400078ef803 */
[----:B------:R-:W-:Y:S01]  /*20f0*/  ELECT P0, URZ, PT ;  /* 0x0000000000ff782f */ /* 0x000fe20003800000 */
[----:B------:R-:W-:Y:S01]  /*2100*/  UIADD3 UR24, UPT, UPT, UR25, UR24, URZ ;  /* 0x0000001819187290 */ /* 0x000fe2000fffe0ff */
[----:B------:R-:W-:Y:S01]  /*2110*/  LOP3.LUT R3, R3, 0x40, R4, 0x78, !PT ;  /* 0x0000004003037812 */ /* 0x000fe200078e7804 */
[----:B------:R-:W-:Y:S01]  /*2120*/  UMOV UR9, UR31 ;  /* 0x0000001f00097c82 */ /* 0x000fe20008000000 */
[----:B------:R-:W-:Y:S01]  /*2130*/  ISETP.LT.U32.AND P0, PT, R36, 0x20, P0 ;  /* 0x000000202400780c */ /* 0x000fe20000701070 */
[----:B------:R-:W-:Y:S01]  /*2140*/  UMOV UR10, UR11 ;  /* 0x0000000b000a7c82 */ /* 0x000fe20008000000 */
[----:B------:R-:W-:-:S04]  /*2150*/  LOP3.LUT R0, R3, 0x780, R0, 0xf8, !PT ;  /* 0x0000078003007812 */ /* 0x000fc800078ef800 */
[----:B-----5:R-:W-:Y:S01]  /*2160*/  LDTM.16dp32bit_t0_t15.x32 R4, tmem[UR24] ;  /* 0x00000018000479ee */ /* 0x020fe20008a80000 */
[----:B------:R-:W2:Y:S01]  /*2170*/  LDTM.16dp32bit_t16_t31.x32 R4, tmem[UR24+0x20] ;  /* 0x00002018000479ee */ /* 0x000ea20008aa0000 */
[C---:B------:R-:W-:Y:S01]  /*2180*/  LOP3.LUT R2, R0.reuse, 0x10, RZ, 0x3c, !PT ;  /* 0x0000001000027812 */ /* 0x040fe200078e3cff */
[----:B------:R-:W-:Y:S01]  /*2190*/  NOP ;  /* 0x0000000000007918 */ /* 0x000fe20000000000 */
[----:B------:R-:W-:-:S03]  /*21a0*/  LOP3.LUT R3, R0, 0x20, RZ, 0x3c, !PT ;  /* 0x0000002000037812 */ /* 0x000fc600078e3cff */
[----:B--2---:R-:W-:Y:S01]  /*21b0*/  VOTEU.ANY UP1, P0 ;  /* 0x0000000000ff7886 */ /* 0x004fe20000020100 */
[----:B------:R-:W-:Y:S01]  /*21c0*/  VOTEU.ANY UP0, P0 ;  /* 0x0000000000ff7886 */ /* 0x000fe20000000100 */
[----:B------:R-:W-:Y:S02]  /*21d0*/  F2FP.F16.F32.PACK_AB R4, R5, R4 ;  /* 0x000000040504723e */ /* 0x000fe400000000ff */
[----:B------:R-:W-:Y:S02]  /*21e0*/  F2FP.F16.F32.PACK_AB R5, R7, R6 ;  /* 0x000000060705723e */ /* 0x000fe400000000ff */
[----:B------:R-:W-:Y:S02]  /*21f0*/  F2FP.F16.F32.PACK_AB R12, R13, R12 ;  /* 0x0000000c0d0c723e */ /* 0x000fe400000000ff */
[----:B------:R-:W-:Y:S02]  /*2200*/  F2FP.F16.F32.PACK_AB R6, R9, R8 ;  /* 0x000000080906723e */ /* 0x000fe400000000ff */
[----:B------:R-:W-:-:S02]  /*2210*/  F2FP.F16.F32.PACK_AB R7, R11, R10 ;  /* 0x0000000a0b07723e */ /* 0x000fc400000000ff */
[----:B------:R-:W-:Y:S02]  /*2220*/  F2FP.F16.F32.PACK_AB R13, R15, R14 ;  /* 0x0000000e0f0d723e */ /* 0x000fe400000000ff */
[----:B------:R-:W-:Y:S01]  /*2230*/  F2FP.F16.F32.PACK_AB R20, R21, R20 ;  /* 0x000000141514723e */ /* 0x000fe200000000ff */
[----:B---3--:R2:W-:Y:S01]  /*2240*/  STS.128 [R0+UR8], R4 ;  /* 0x0000000400007988 */ /* 0x0085e20008000c08 */
[----:B------:R-:W-:Y:S02]  /*2250*/  F2FP.F16.F32.PACK_AB R14, R17, R16 ;  /* 0x00000010110e723e */ /* 0x000fe400000000ff */
[----:B------:R-:W-:Y:S02]  /*2260*/  F2FP.F16.F32.PACK_AB R15, R19, R18 ;  /* 0x00000012130f723e */ /* 0x000fe400000000ff */
[----:B------:R-:W-:Y:S02]  /*2270*/  F2FP.F16.F32.PACK_AB R21, R23, R22 ;  /* 0x000000161715723e */ /* 0x000fe400000000ff */
[----:B------:R-:W-:Y:S01]  /*2280*/  F2FP.F16.F32.PACK_AB R28, R29, R28 ;  /* 0x0000001c1d1c723e */ /* 0x000fe200000000ff */
[----:B------:R2:W-:Y:S01]  /*2290*/  STS.128 [R2+UR8], R12 ;  /* 0x0000000c02007988 */ /* 0x0005e20008000c08 */
[----:B------:R-:W-:-:S02]  /*22a0*/  F2FP.F16.F32.PACK_AB R22, R25, R24 ;  /* 0x000000181916723e */ /* 0x000fc400000000ff */
[----:B------:R-:W-:Y:S02]  /*22b0*/  F2FP.F16.F32.PACK_AB R23, R27, R26 ;  /* 0x0000001a1b17723e */ /* 0x000fe400000000ff */
[----:B------:R-:W-:Y:S02]  /*22c0*/  F2FP.F16.F32.PACK_AB R29, R31, R30 ;  /* 0x0000001e1f1d723e */ /* 0x000fe400000000ff */
[----:B------:R-:W-:Y:S01]  /*22d0*/  F2FP.F16.F32.PACK_AB R30, R33, R32 ;  /* 0x00000020211e723e */ /* 0x000fe200000000ff */
[----:B------:R2:W-:Y:S01]  /*22e0*/  STS.128 [R3+UR8], R20 ;  /* 0x0000001403007988 */ /* 0x0005e20008000c08 */
[----:B------:R-:W-:Y:S02]  /*22f0*/  F2FP.F16.F32.PACK_AB R31, R35, R34 ;  /* 0x00000022231f723e */ /* 0x000fe400000000ff */
[----:B------:R-:W-:-:S05]  /*2300*/  LOP3.LUT R8, R0, 0x30, RZ, 0x3c, !PT ;  /* 0x0000003000087812 */ /* 0x000fca00078e3cff */
[----:B------:R2:W-:Y:S01]  /*2310*/  STS.128 [R8+UR8], R28 ;  /* 0x0000001c08007988 */ /* 0x0005e20008000c08 */
[----:B------:R3:W-:Y:S06]  /*2320*/  MEMBAR.ALL.CTA ;  /* 0x0000000000007992 */ /* 0x0007ec0000008000 */
[----:B---3--:R-:W3:Y:S02]  /*2330*/  FENCE.VIEW.ASYNC.S ;  /* 0x00000000000073c6 */ /* 0x008ee40000000000 */
[----:B---3--:R-:W-:Y:S06]  /*2340*/  BAR.SYNC.DEFER_BLOCKING 0x0 ;  /* 0x0000000000007b1d */ /* 0x008fec0000010000 */
[----:B------:R2:W-:Y:S01]  /*2350*/  @UP1 UTMASTG.2D [UR8], [UR14] ;  /* 0x000000080e0013b5 */ /* 0x0005e20008008000 */
[----:B------:R0:W-:Y:S01]  /*2360*/  UTMACMDFLUSH ;  /* 0x00000000000079b7 */ /* 0x0001e20000000000 */
[----:B------:R-:W-:-:S04]  /*2370*/  DEPBAR.LE SB0, 0x0 ;  /* 0x000080000000791a */ /* 0x000fc80000000000 */
[----:B------:R-:W-:Y:S08]  /*2380*/  BAR.SYNC.DEFER_BLOCKING 0x0 ;  /* 0x0000000000007b1d */ /* 0x000ff00000010000 */
[----:B------:R-:W-:Y:S06]  /*2390*/  BAR.SYNC.DEFER_BLOCKING 0x0 ;  /* 0x0000000000007b1d */ /* 0x000fec0000010000 */
[----:B--2---:R-:W-:Y:S05]  /*23a0*/  @P2 BRA `(.L_x_63) ;  /* 0x0000000000a02947 */ /* 0x004fea0003800000 */
[----:B------:R-:W2:Y:S01]  /*23b0*/  S2UR UR5, SR_CgaCtaId ;  /* 0x00000000000579c3 */ /* 0x000ea20000008800 */
[----:B------:R-:W-:Y:S01]  /*23c0*/  NOP ;  /* 0x0000000000007918 */ /* 0x000fe20000000000 */
[----:B------:R-:W-:Y:S01]  /*23d0*/  UMOV UR4, 0x50 ;  /* 0x0000005000047882 */ /* 0x000fe20000000000 */
[----:B------:R-:W-:Y:S02]  /*23e0*/  IMAD.U32 R0, RZ, RZ, UR25 ;  /* 0x00000019ff007e24 */ /* 0x000fe4000f8e00ff */
[----:B------:R-:W-:Y:S02]  /*23f0*/  IMAD.MOV.U32 R3, RZ, RZ, 0x3 ;  /* 0x00000003ff037424 */ /* 0x000fe400078e00ff */
[----:B------:R-:W-:Y:S01]  /*2400*/  IMAD.MOV.U32 R7, RZ, RZ, 0x1 ;  /* 0x00000001ff077424 */ /* 0x000fe200078e00ff */
[----:B------:R-:W-:-:S04]  /*2410*/  LOP3.LUT R0, R0, 0xffff, RZ, 0xc0, !PT ;  /* 0x0000ffff00007812 */ /* 0x000fc800078ec0ff */
[----:B------:R-:W-:-:S05]  /*2420*/  SHF.R.U32.HI R0, RZ, 0x5, R0 ;  /* 0x00000005ff007819 */ /* 0x000fca0000011600 */
[----:B------:R-:W-:Y:S01]  /*2430*/  VIADD R2, R0, 0x10 ;  /* 0x0000001000027836 */ /* 0x000fe20000000000 */
[----:B------:R-:W-:Y:S01]  /*2440*/  SHF.L.U32 R0, R3, R0, RZ ;  /* 0x0000000003007219 */ /* 0x000fe200000006ff */
[----:B--2---:R-:W-:-:S03]  /*2450*/  ULEA UR6, UR5, UR4, 0x18 ;  /* 0x0000000405067291 */ /* 0x004fc6000f8ec0ff */
[----:B------:R-:W-:-:S04]  /*2460*/  SHF.L.U32 R3, R7, R2, RZ ;  /* 0x0000000207037219 */ /* 0x000fc800000006ff */
[----:B------:R-:W-:Y:S02]  /*2470*/  LOP3.LUT R0, R3, R0, RZ, 0xfc, !PT ;  /* 0x0000000003007212 */ /* 0x000fe400078efcff */
[----:B------:R-:W2:Y:S02]  /*2480*/  LDS R5, [UR6] ;  /* 0x00000006ff057984 */ /* 0x000ea40008000800 */
[C---:B------:R-:W-:Y:S02]  /*2490*/  LOP3.LUT R2, R0.reuse, 0xffff, RZ, 0xc0, !PT ;  /* 0x0000ffff00027812 */ /* 0x040fe400078ec0ff */
[----:B--2---:R-:W-:-:S04]  /*24a0*/  LOP3.LUT R3, R0, 0xffff, R5, 0x80, !PT ;  /* 0x0000ffff00037812 */ /* 0x004fc800078e8005 */
[----:B------:R-:W-:-:S13]  /*24b0*/  ISETP.NE.AND P0, PT, R3, R2, PT ;  /* 0x000000020300720c */ /* 0x000fda0003f05270 */
[----:B------:R-:W-:Y:S05]  /*24c0*/  @P0 BRA `(.L_x_64) ;  /* 0x0000000000500947 */ /* 0x000fea0003800000 */
[----:B------:R-:W-:Y:S02]  /*24d0*/  SHF.R.U32.HI R5, RZ, 0x10, R5 ;  /* 0x00000010ff057819 */ /* 0x000fe40000011605 */
[----:B------:R-:W-:-:S04]  /*24e0*/  SHF.R.U32.HI R2, RZ, 0x10, R0 ;  /* 0x00000010ff027819 */ /* 0x000fc80000011600 */
[----:B------:R-:W-:-:S04]  /*24f0*/  LOP3.LUT R5, R5, R2, RZ, 0xc0, !PT ;  /* 0x0000000205057212 */ /* 0x000fc800078ec0ff */
[----:B------:R-:W-:-:S13]  /*2500*/  ISETP.NE.AND P0, PT, R5, R2, PT ;  /* 0x000000020500720c */ /* 0x000fda0003f05270 */
[----:B------:R-:W-:Y:S05]  /*2510*/  @P0 BRA `(.L_x_65) ;  /* 0x0000000000300947 */ /* 0x000fea0003800000 */
[----:B------:R-:W-:Y:S01]  /*2520*/  R2UR UR4, R0 ;  /* 0x00000000000472ca */ /* 0x000fe200000e0000 */
[----:B------:R-:W-:Y:S01]  /*2530*/  VOTEU.ANY UR5, UPT, PT ;  /* 0x0000000000057886 */ /* 0x000fe200038e0100 */
[----:B------:R-:W2:Y:S01]  /*2540*/  S2R R0, SR_LANEID ;  /* 0x0000000000007919 */ /* 0x000ea20000000000 */
[----:B------:R-:W-:-:S10]  /*2550*/  UFLO.U32 UR5, UR5 ;  /* 0x00000005000572bd */ /* 0x000fd400080e0000 */
[----:B------:R-:W-:-:S06]  /*2560*/  ULOP3.LUT UR4, URZ, UR4, URZ, 0x33, !UPT ;  /* 0x00000004ff047292 */ /* 0x000fcc000f8e33ff */
[----:B------:R-:W-:-:S04]  /*2570*/  IMAD.U32 R2, RZ, RZ, UR4 ;  /* 0x00000004ff027e24 */ /* 0x000fc8000f8e00ff */
[----:B------:R-:W3:Y:S02]  /*2580*/  REDUX UR7, R2 ;  /* 0x00000000020773c4 */ /* 0x000ee40000000000 */
[----:B------:R4:W-:Y:S01]  /*2590*/  UTCATOMSWS.AND URZ, UR4 ;  /* 0x0000000400ff79e3 */ /* 0x0009e20008000000 */
[----:B--2---:R-:W-:Y:S01]  /*25a0*/  ISETP.EQ.U32.AND P0, PT, R0, UR5, PT ;  /* 0x0000000500007c0c */ /* 0x004fe2000bf02070 */
[----:B---3--:R-:W-:-:S12]  /*25b0*/  IMAD.U32 R0, RZ, RZ, UR7 ;  /* 0x00000007ff007e24 */ /* 0x008fd8000f8e00ff */
[----:B------:R4:W-:Y:S01]  /*25c0*/  @P0 ATOMS.AND RZ, [UR6], R0 ;  /* 0x00000000ffff098c */ /* 0x0009e2000a800006 */
[----:B------:R-:W-:Y:S05]  /*25d0*/  BRA `(.L_x_63) ;  /* 0x0000000000147947 */ /* 0x000fea0003800000 */
.L_x_65:
[----:B------:R-:W-:-:S07]  /*25e0*/  MOV R2, 0x2600 ;  /* 0x0000260000027802 */ /* 0x000fce0000000f00 */
[----:B-1----:R-:W-:Y:S05]  /*25f0*/  CALL.REL.NOINC `($__internal_0_$__cuda_sm10x_tcgen05_guardrail_trap_col_being_dealloced_not_returned_by_alloc) ;  /* 0x0000000000447944 */ /* 0x002fea0003c00000 */
[----:B------:R-:W-:Y:S05]  /*2600*/  BRA `(.L_x_63) ;  /* 0x0000000000087947 */ /* 0x000fea0003800000 */
.L_x_64:
[----:B------:R-:W-:-:S07]  /*2610*/  MOV R2, 0x2630 ;  /* 0x0000263000027802 */ /* 0x000fce0000000f00 */
[----:B-1----:R-:W-:Y:S05]  /*2620*/  CALL.REL.NOINC `($__internal_2_$__cuda_sm10x_tcgen05_guardrail_trap_unallocated_columns_being_dealloced) ;  /* 0x0000000000507944 */ /* 0x002fea0003c00000 */
.L_x_63:
[----:B------:R-:W-:Y:S01]  /*2630*/  NOP ;  /* 0x0000000000007918 */ /* 0x000fe20000000000 */
[----:B----4-:R-:W-:Y:S05]  /*2640*/  EXIT ;  /* 0x000000000000794d */ /* 0x010fea0003800000 */
.L_x_54:
[----:B------:R-:W2:Y:S02]  /*2650*/  SYNCS.PHASECHK.TRANS64.TRYWAIT P0, [UR8+0x4000], RZ ;  /* 0x004000ffff0075a7 */ /* 0x000ea40008001108 */
[----:B--2---:R-:W-:Y:S05]  /*2660*/  @!P0 BRA `(.L_x_54) ;  /* 0xfffffffc00f88947 */ /* 0x004fea000383ffff */
[----:B------:R-:W-:Y:S05]  /*2670*/  BRA `(.L_x_66) ;  /* 0xfffffff400187947 */ /* 0x000fea000383ffff */
.L_x_56:
[----:B------:R-:W2:Y:S02]  /*2680*/  SYNCS.PHASECHK.TRANS64.TRYWAIT P1, [UR8+0x4010], RZ ;  /* 0x004010ffff0075a7 */ /* 0x000ea40008021108 */
[----:B--2---:R-:W-:Y:S05]  /*2690*/  @!P1 BRA `(.L_x_56) ;  /* 0xfffffffc00f89947 */ /* 0x004fea000383ffff */
[----:B------:R-:W-:Y:S05]  /*26a0*/  BRA `(.L_x_67) ;  /* 0xfffffff400747947 */ /* 0x000fea000383ffff */
.L_x_57:
[----:B------:R-:W3:Y:S02]  /*26b0*/  SYNCS.PHASECHK.TRANS64.TRYWAIT P0, [UR8+0x4000], R3 ;  /* 0x00400003ff0075a7 */ /* 0x000ee40008001108 */
[----:B---3--:R-:W-:Y:S05]  /*26c0*/  @!P0 BRA `(.L_x_57) ;  /* 0xfffffffc00f88947 */ /* 0x008fea000383ffff */
[----:B------:R-:W-:Y:S05]  /*26d0*/  BRA `(.L_x_68) ;  /* 0xfffffff400e07947 */ /* 0x000fea000383ffff */
.L_x_59:
[----:B------:R-:W3:Y:S02]  /*26e0*/  SYNCS.PHASECHK.TRANS64.TRYWAIT P0, [UR8+0x4010], R3 ;  /* 0x00401003ff0075a7 */ /* 0x000ee40008001108 */
[----:B---3--:R-:W-:Y:S05]  /*26f0*/  @!P0 BRA `(.L_x_59) ;  /* 0xfffffffc00f88947 */ /* 0x008fea000383ffff */
[----:B------:R-:W-:Y:S05]  /*2700*/  BRA `(.L_x_69) ;  /* 0xfffffff800307947 */ /* 0x000fea000383ffff */
        .weak           $__internal_0_$__cuda_sm10x_tcgen05_guardrail_trap_col_being_dealloced_not_returned_by_alloc
        .type           $__internal_0_$__cuda_sm10x_tcgen05_guardrail_trap_col_being_dealloced_not_returned_by_alloc,@function
        .size           $__internal_0_$__cuda_sm10x_tcgen05_guardrail_trap_col_being_dealloced_not_returned_by_alloc,($__internal_1_$__cuda_sm10x_tcgen05_guardrail_trap_phase_invalid_during_alloc - $__internal_0_$__cuda_sm10x_tcgen05_guardrail_trap_col_being_dealloced_not_returned_by_alloc)
$__internal_0_$__cuda_sm10x_tcgen05_guardrail_trap_col_being_dealloced_not_returned_by_alloc:
[----:B------:R-:W-:Y:S05]  /*2710*/  BPT.TRAP 0x1 ;  /* 0x000000040000795c */ /* 0x000fea0000300000 */
[----:B------:R-:W-:-:S04]  /*2720*/  IMAD.MOV.U32 R3, RZ, RZ, 0x0 ;  /* 0x00000000ff037424 */ /* 0x000fc800078e00ff */
[----:B------:R-:W-:Y:S05]  /*2730*/  RET.REL.NODEC R2 `(gluon_tcgen05) ;  /* 0xffffffd802307950 */ /* 0x000fea0003c3ffff */
        .weak           $__internal_1_$__cuda_sm10x_tcgen05_guardrail_trap_phase_invalid_during_alloc
        .type           $__internal_1_$__cuda_sm10x_tcgen05_guardrail_trap_phase_invalid_during_alloc,@function
        .size           $__internal_1_$__cuda_sm10x_tcgen05_guardrail_trap_phase_invalid_during_alloc,($__internal_2_$__cuda_sm10x_tcgen05_guardrail_trap_unallocated_columns_being_dealloced - $__internal_1_$__cuda_sm10x_tcgen05_guardrail_trap_phase_invalid_during_alloc)
$__internal_1_$__cuda_sm10x_tcgen05_guardrail_trap_phase_invalid_during_alloc:
[----:B------:R-:W-:Y:S05]  /*2740*/  BPT.TRAP 0x1 ;  /* 0x000000040000795c */ /* 0x000fea0000300000 */
[----:B------:R-:W-:-:S04]  /*2750*/  IMAD.MOV.U32 R3, RZ, RZ, 0x0 ;  /* 0x00000000ff037424 */ /* 0x000fc800078e00ff */
[----:B------:R-:W-:Y:S05]  /*2760*/  RET.REL.NODEC R2 `(gluon_tcgen05) ;  /* 0xffffffd802247950 */ /* 0x000fea0003c3ffff */
        .weak           $__internal_2_$__cuda_sm10x_tcgen05_guardrail_trap_unallocated_columns_being_dealloced
        .type           $__internal_2_$__cuda_sm10x_tcgen05_guardrail_trap_unallocated_columns_being_dealloced,@function
        .size           $__internal_2_$__cuda_sm10x_tcgen05_guardrail_trap_unallocated_columns_being_dealloced,(.L_x_73 - $__internal_2_$__cuda_sm10x_tcgen05_guardrail_trap_unallocated_columns_being_dealloced)
$__internal_2_$__cuda_sm10x_tcgen05_guardrail_trap_unallocated_columns_being_dealloced:
[----:B------:R-:W-:Y:S05]  /*2770*/  BPT.TRAP 0x1 ;  /* 0x000000040000795c */ /* 0x000fea0000300000 */
[----:B------:R-:W-:-:S04]  /*2780*/  IMAD.MOV.U32 R3, RZ, RZ, 0x0 ;  /* 0x00000000ff037424 */ /* 0x000fc800078e00ff */
[----:B------:R-:W-:Y:S05]  /*2790*/  RET.REL.NODEC R2 `(gluon_tcgen05) ;  /* 0xffffffd802187950 */ /* 0x000fea0003c3ffff */
.L_x_70:
[----:B------:R-:W-:-:S00]  /*27a0*/  BRA `(.L_x_70) ;  /* 0xfffffffc00fc7947 */ /* 0x000fc0000383ffff */
[----:B------:R-:W-:-:S00]  /*27b0*/  NOP ;  /* 0x0000000000007918 */ /* 0x000fc00000000000 */
        /* <DEDUP_REMOVED lines=12> */
.L_x_73:


//--------------------- .nv.shared.gluon_tcgen05  --------------------------
	.section	.nv.shared.gluon_tcgen05,"aw",@nobits
	.sectionflags	@""
	.align	16
	.zero		1024


//--------------------- .nv.shared.reserved.0     --------------------------
	.section	.nv.shared.reserved.0,"aw",@nobits
	.align	8
	.weak		__nv_reservedSMEM_offset_0_alias
	.size		__nv_reservedSMEM_offset_0_alias, 0, 64
	.other		__nv_reservedSMEM_offset_0_alias,@"STO_CUDA_RESERVED_SHARED STV_DEFAULT"
__nv_reservedSMEM_offset_0_alias:
	.zero		0
.nv.shared.reserved.0:
	.zero		64
	.weak		__nv_reservedSMEM_allocation_phase
	.type		__nv_reservedSMEM_allocation_phase,@object
	.size		__nv_reservedSMEM_allocation_phase,(.L_0 - __nv_reservedSMEM_allocation_phase)
__nv_reservedSMEM_allocation_phase:
	.zero		1
.L_0:
	.zero		7
	.weak		__nv_reservedSMEM_devtool_atexit_pc
	.type		__nv_reservedSMEM_devtool_atexit_pc,@object
	.size		__nv_reservedSMEM_devtool_atexit_pc,(__nv_reservedSMEM_allocation_mask - __nv_reservedSMEM_devtool_atexit_pc)
__nv_reservedSMEM_devtool_atexit_pc:
	.zero		8
	.weak		__nv_reservedSMEM_allocation_mask
	.type		__nv_reservedSMEM_allocation_mask,@object
	.size		__nv_reservedSMEM_allocation_mask,(.L_2 - __nv_reservedSMEM_allocation_mask)
__nv_reservedSMEM_allocation_mask:
	.zero		4
.L_2:


//--------------------- .nv.constant0.gluon_tcgen05 --------------------------
	.section	.nv.constant0.gluon_tcgen05,"a",@progbits
	.sectionflags	@""
	.align	4
.nv.constant0.gluon_tcgen05:
	.zero		976


//--------------------- SYMBOLS --------------------------

	.type		.nv.reservedSmem.offset0,@object
	.size		.nv.reservedSmem.offset0,0x4
	.type		.nv.reservedSmem.cap,@object
	.size		.nv.reservedSmem.cap,0x4
